//
// Generated by NVIDIA NVVM Compiler
//
// Compiler Build ID: CL-36424714
// Cuda compilation tools, release 13.0, V13.0.88
// Based on NVVM 20.0.0
//

.version 9.0
.target sm_100
.address_size 64

	// .globl	_Z9matrixAddPfS_S_i

.visible .entry _Z9matrixAddPfS_S_i(
	.param .u64 .ptr .align 1 _Z9matrixAddPfS_S_i_param_0,
	.param .u64 .ptr .align 1 _Z9matrixAddPfS_S_i_param_1,
	.param .u64 .ptr .align 1 _Z9matrixAddPfS_S_i_param_2,
	.param .u32 _Z9matrixAddPfS_S_i_param_3
)
{
	.reg .pred 	%p<2>;
	.reg .b32 	%r<14>;
	.reg .b32 	%f<4>;
	.reg .b64 	%rd<11>;

	ld.param.u64 	%rd1, [_Z9matrixAddPfS_S_i_param_0];
	ld.param.u64 	%rd2, [_Z9matrixAddPfS_S_i_param_1];
	ld.param.u64 	%rd3, [_Z9matrixAddPfS_S_i_param_2];
	ld.param.u32 	%r4, [_Z9matrixAddPfS_S_i_param_3];
	mov.u32 	%r5, %ctaid.x;
	mov.u32 	%r6, %ntid.x;
	mov.u32 	%r7, %tid.x;
	mad.lo.s32 	%r1, %r5, %r6, %r7;
	mov.u32 	%r8, %ctaid.y;
	mov.u32 	%r9, %ntid.y;
	mov.u32 	%r10, %tid.y;
	mad.lo.s32 	%r11, %r8, %r9, %r10;
	max.s32 	%r12, %r1, %r11;
	setp.ge.s32 	%p1, %r12, %r4;
	@%p1 bra 	$L__BB0_2;
	cvta.to.global.u64 	%rd4, %rd1;
	cvta.to.global.u64 	%rd5, %rd2;
	cvta.to.global.u64 	%rd6, %rd3;
	mad.lo.s32 	%r13, %r4, %r1, %r11;
	mul.wide.s32 	%rd7, %r13, 4;
	add.s64 	%rd8, %rd4, %rd7;
	ld.global.f32 	%f1, [%rd8];
	add.s64 	%rd9, %rd5, %rd7;
	ld.global.f32 	%f2, [%rd9];
	add.f32 	%f3, %f1, %f2;
	add.s64 	%rd10, %rd6, %rd7;
	st.global.f32 	[%rd10], %f3;
$L__BB0_2:
	ret;

}
	// .globl	_Z12matrixAddColPfS_S_i
.visible .entry _Z12matrixAddColPfS_S_i(
	.param .u64 .ptr .align 1 _Z12matrixAddColPfS_S_i_param_0,
	.param .u64 .ptr .align 1 _Z12matrixAddColPfS_S_i_param_1,
	.param .u64 .ptr .align 1 _Z12matrixAddColPfS_S_i_param_2,
	.param .u32 _Z12matrixAddColPfS_S_i_param_3
)
{
	.reg .pred 	%p<12>;
	.reg .b32 	%r<38>;
	.reg .b32 	%f<88>;
	.reg .b64 	%rd<101>;

	ld.param.u64 	%rd4, [_Z12matrixAddColPfS_S_i_param_0];
	ld.param.u64 	%rd5, [_Z12matrixAddColPfS_S_i_param_1];
	ld.param.u64 	%rd6, [_Z12matrixAddColPfS_S_i_param_2];
	ld.param.u32 	%r23, [_Z12matrixAddColPfS_S_i_param_3];
	cvta.to.global.u64 	%rd1, %rd6;
	cvta.to.global.u64 	%rd2, %rd5;
	cvta.to.global.u64 	%rd3, %rd4;
	mov.u32 	%r24, %ctaid.x;
	mov.u32 	%r25, %ntid.x;
	mov.u32 	%r26, %tid.x;
	mad.lo.s32 	%r1, %r24, %r25, %r26;
	setp.ge.s32 	%p1, %r1, %r23;
	setp.lt.s32 	%p2, %r23, 1;
	or.pred  	%p3, %p1, %p2;
	@%p3 bra 	$L__BB1_13;
	add.s32 	%r28, %r23, -1;
	and.b32  	%r2, %r23, 15;
	setp.lt.u32 	%p4, %r28, 15;
	mov.b32 	%r34, 0;
	@%p4 bra 	$L__BB1_4;
	and.b32  	%r34, %r23, 2147483632;
	neg.s32 	%r32, %r34;
	shl.b32 	%r5, %r23, 4;
	mul.wide.u32 	%rd11, %r23, 4;
	mov.u32 	%r31, %r1;
$L__BB1_3:
	.pragma "nounroll";
	mul.wide.s32 	%rd7, %r31, 4;
	add.s64 	%rd8, %rd3, %rd7;
	ld.global.f32 	%f1, [%rd8];
	add.s64 	%rd9, %rd2, %rd7;
	ld.global.f32 	%f2, [%rd9];
	add.f32 	%f3, %f1, %f2;
	add.s64 	%rd10, %rd1, %rd7;
	st.global.f32 	[%rd10], %f3;
	add.s64 	%rd12, %rd8, %rd11;
	ld.global.f32 	%f4, [%rd12];
	add.s64 	%rd13, %rd9, %rd11;
	ld.global.f32 	%f5, [%rd13];
	add.f32 	%f6, %f4, %f5;
	add.s64 	%rd14, %rd10, %rd11;
	st.global.f32 	[%rd14], %f6;
	add.s64 	%rd15, %rd12, %rd11;
	ld.global.f32 	%f7, [%rd15];
	add.s64 	%rd16, %rd13, %rd11;
	ld.global.f32 	%f8, [%rd16];
	add.f32 	%f9, %f7, %f8;
	add.s64 	%rd17, %rd14, %rd11;
	st.global.f32 	[%rd17], %f9;
	add.s64 	%rd18, %rd15, %rd11;
	ld.global.f32 	%f10, [%rd18];
	add.s64 	%rd19, %rd16, %rd11;
	ld.global.f32 	%f11, [%rd19];
	add.f32 	%f12, %f10, %f11;
	add.s64 	%rd20, %rd17, %rd11;
	st.global.f32 	[%rd20], %f12;
	add.s64 	%rd21, %rd18, %rd11;
	ld.global.f32 	%f13, [%rd21];
	add.s64 	%rd22, %rd19, %rd11;
	ld.global.f32 	%f14, [%rd22];
	add.f32 	%f15, %f13, %f14;
	add.s64 	%rd23, %rd20, %rd11;
	st.global.f32 	[%rd23], %f15;
	add.s64 	%rd24, %rd21, %rd11;
	ld.global.f32 	%f16, [%rd24];
	add.s64 	%rd25, %rd22, %rd11;
	ld.global.f32 	%f17, [%rd25];
	add.f32 	%f18, %f16, %f17;
	add.s64 	%rd26, %rd23, %rd11;
	st.global.f32 	[%rd26], %f18;
	add.s64 	%rd27, %rd24, %rd11;
	ld.global.f32 	%f19, [%rd27];
	add.s64 	%rd28, %rd25, %rd11;
	ld.global.f32 	%f20, [%rd28];
	add.f32 	%f21, %f19, %f20;
	add.s64 	%rd29, %rd26, %rd11;
	st.global.f32 	[%rd29], %f21;
	add.s64 	%rd30, %rd27, %rd11;
	ld.global.f32 	%f22, [%rd30];
	add.s64 	%rd31, %rd28, %rd11;
	ld.global.f32 	%f23, [%rd31];
	add.f32 	%f24, %f22, %f23;
	add.s64 	%rd32, %rd29, %rd11;
	st.global.f32 	[%rd32], %f24;
	add.s64 	%rd33, %rd30, %rd11;
	ld.global.f32 	%f25, [%rd33];
	add.s64 	%rd34, %rd31, %rd11;
	ld.global.f32 	%f26, [%rd34];
	add.f32 	%f27, %f25, %f26;
	add.s64 	%rd35, %rd32, %rd11;
	st.global.f32 	[%rd35], %f27;
	add.s64 	%rd36, %rd33, %rd11;
	ld.global.f32 	%f28, [%rd36];
	add.s64 	%rd37, %rd34, %rd11;
	ld.global.f32 	%f29, [%rd37];
	add.f32 	%f30, %f28, %f29;
	add.s64 	%rd38, %rd35, %rd11;
	st.global.f32 	[%rd38], %f30;
	add.s64 	%rd39, %rd36, %rd11;
	ld.global.f32 	%f31, [%rd39];
	add.s64 	%rd40, %rd37, %rd11;
	ld.global.f32 	%f32, [%rd40];
	add.f32 	%f33, %f31, %f32;
	add.s64 	%rd41, %rd38, %rd11;
	st.global.f32 	[%rd41], %f33;
	add.s64 	%rd42, %rd39, %rd11;
	ld.global.f32 	%f34, [%rd42];
	add.s64 	%rd43, %rd40, %rd11;
	ld.global.f32 	%f35, [%rd43];
	add.f32 	%f36, %f34, %f35;
	add.s64 	%rd44, %rd41, %rd11;
	st.global.f32 	[%rd44], %f36;
	add.s64 	%rd45, %rd42, %rd11;
	ld.global.f32 	%f37, [%rd45];
	add.s64 	%rd46, %rd43, %rd11;
	ld.global.f32 	%f38, [%rd46];
	add.f32 	%f39, %f37, %f38;
	add.s64 	%rd47, %rd44, %rd11;
	st.global.f32 	[%rd47], %f39;
	add.s64 	%rd48, %rd45, %rd11;
	ld.global.f32 	%f40, [%rd48];
	add.s64 	%rd49, %rd46, %rd11;
	ld.global.f32 	%f41, [%rd49];
	add.f32 	%f42, %f40, %f41;
	add.s64 	%rd50, %rd47, %rd11;
	st.global.f32 	[%rd50], %f42;
	add.s64 	%rd51, %rd48, %rd11;
	ld.global.f32 	%f43, [%rd51];
	add.s64 	%rd52, %rd49, %rd11;
	ld.global.f32 	%f44, [%rd52];
	add.f32 	%f45, %f43, %f44;
	add.s64 	%rd53, %rd50, %rd11;
	st.global.f32 	[%rd53], %f45;
	add.s64 	%rd54, %rd51, %rd11;
	ld.global.f32 	%f46, [%rd54];
	add.s64 	%rd55, %rd52, %rd11;
	ld.global.f32 	%f47, [%rd55];
	add.f32 	%f48, %f46, %f47;
	add.s64 	%rd56, %rd53, %rd11;
	st.global.f32 	[%rd56], %f48;
	add.s32 	%r32, %r32, 16;
	add.s32 	%r31, %r31, %r5;
	setp.ne.s32 	%p5, %r32, 0;
	@%p5 bra 	$L__BB1_3;
$L__BB1_4:
	setp.eq.s32 	%p6, %r2, 0;
	@%p6 bra 	$L__BB1_13;
	and.b32  	%r11, %r23, 7;
	setp.lt.u32 	%p7, %r2, 8;
	@%p7 bra 	$L__BB1_7;
	mad.lo.s32 	%r29, %r34, %r23, %r1;
	mul.wide.s32 	%rd57, %r29, 4;
	add.s64 	%rd58, %rd3, %rd57;
	ld.global.f32 	%f49, [%rd58];
	add.s64 	%rd59, %rd2, %rd57;
	ld.global.f32 	%f50, [%rd59];
	add.f32 	%f51, %f49, %f50;
	add.s64 	%rd60, %rd1, %rd57;
	st.global.f32 	[%rd60], %f51;
	mul.wide.u32 	%rd61, %r23, 4;
	add.s64 	%rd62, %rd58, %rd61;
	ld.global.f32 	%f52, [%rd62];
	add.s64 	%rd63, %rd59, %rd61;
	ld.global.f32 	%f53, [%rd63];
	add.f32 	%f54, %f52, %f53;
	add.s64 	%rd64, %rd60, %rd61;
	st.global.f32 	[%rd64], %f54;
	add.s64 	%rd65, %rd62, %rd61;
	ld.global.f32 	%f55, [%rd65];
	add.s64 	%rd66, %rd63, %rd61;
	ld.global.f32 	%f56, [%rd66];
	add.f32 	%f57, %f55, %f56;
	add.s64 	%rd67, %rd64, %rd61;
	st.global.f32 	[%rd67], %f57;
	add.s64 	%rd68, %rd65, %rd61;
	ld.global.f32 	%f58, [%rd68];
	add.s64 	%rd69, %rd66, %rd61;
	ld.global.f32 	%f59, [%rd69];
	add.f32 	%f60, %f58, %f59;
	add.s64 	%rd70, %rd67, %rd61;
	st.global.f32 	[%rd70], %f60;
	add.s64 	%rd71, %rd68, %rd61;
	ld.global.f32 	%f61, [%rd71];
	add.s64 	%rd72, %rd69, %rd61;
	ld.global.f32 	%f62, [%rd72];
	add.f32 	%f63, %f61, %f62;
	add.s64 	%rd73, %rd70, %rd61;
	st.global.f32 	[%rd73], %f63;
	add.s64 	%rd74, %rd71, %rd61;
	ld.global.f32 	%f64, [%rd74];
	add.s64 	%rd75, %rd72, %rd61;
	ld.global.f32 	%f65, [%rd75];
	add.f32 	%f66, %f64, %f65;
	add.s64 	%rd76, %rd73, %rd61;
	st.global.f32 	[%rd76], %f66;
	add.s64 	%rd77, %rd74, %rd61;
	ld.global.f32 	%f67, [%rd77];
	add.s64 	%rd78, %rd75, %rd61;
	ld.global.f32 	%f68, [%rd78];
	add.f32 	%f69, %f67, %f68;
	add.s64 	%rd79, %rd76, %rd61;
	st.global.f32 	[%rd79], %f69;
	add.s64 	%rd80, %rd77, %rd61;
	ld.global.f32 	%f70, [%rd80];
	add.s64 	%rd81, %rd78, %rd61;
	ld.global.f32 	%f71, [%rd81];
	add.f32 	%f72, %f70, %f71;
	add.s64 	%rd82, %rd79, %rd61;
	st.global.f32 	[%rd82], %f72;
	add.s32 	%r34, %r34, 8;
$L__BB1_7:
	setp.eq.s32 	%p8, %r11, 0;
	@%p8 bra 	$L__BB1_13;
	and.b32  	%r14, %r23, 3;
	setp.lt.u32 	%p9, %r11, 4;
	@%p9 bra 	$L__BB1_10;
	mad.lo.s32 	%r30, %r34, %r23, %r1;
	mul.wide.s32 	%rd83, %r30, 4;
	add.s64 	%rd84, %rd3, %rd83;
	ld.global.f32 	%f73, [%rd84];
	add.s64 	%rd85, %rd2, %rd83;
	ld.global.f32 	%f74, [%rd85];
	add.f32 	%f75, %f73, %f74;
	add.s64 	%rd86, %rd1, %rd83;
	st.global.f32 	[%rd86], %f75;
	mul.wide.u32 	%rd87, %r23, 4;
	add.s64 	%rd88, %rd84, %rd87;
	ld.global.f32 	%f76, [%rd88];
	add.s64 	%rd89, %rd85, %rd87;
	ld.global.f32 	%f77, [%rd89];
	add.f32 	%f78, %f76, %f77;
	add.s64 	%rd90, %rd86, %rd87;
	st.global.f32 	[%rd90], %f78;
	add.s64 	%rd91, %rd88, %rd87;
	ld.global.f32 	%f79, [%rd91];
	add.s64 	%rd92, %rd89, %rd87;
	ld.global.f32 	%f80, [%rd92];
	add.f32 	%f81, %f79, %f80;
	add.s64 	%rd93, %rd90, %rd87;
	st.global.f32 	[%rd93], %f81;
	add.s64 	%rd94, %rd91, %rd87;
	ld.global.f32 	%f82, [%rd94];
	add.s64 	%rd95, %rd92, %rd87;
	ld.global.f32 	%f83, [%rd95];
	add.f32 	%f84, %f82, %f83;
	add.s64 	%rd96, %rd93, %rd87;
	st.global.f32 	[%rd96], %f84;
	add.s32 	%r34, %r34, 4;
$L__BB1_10:
	setp.eq.s32 	%p10, %r14, 0;
	@%p10 bra 	$L__BB1_13;
	mad.lo.s32 	%r37, %r34, %r23, %r1;
	neg.s32 	%r36, %r14;
$L__BB1_12:
	.pragma "nounroll";
	mul.wide.s32 	%rd97, %r37, 4;
	add.s64 	%rd98, %rd1, %rd97;
	add.s64 	%rd99, %rd2, %rd97;
	add.s64 	%rd100, %rd3, %rd97;
	ld.global.f32 	%f85, [%rd100];
	ld.global.f32 	%f86, [%rd99];
	add.f32 	%f87, %f85, %f86;
	st.global.f32 	[%rd98], %f87;
	add.s32 	%r37, %r37, %r23;
	add.s32 	%r36, %r36, 1;
	setp.ne.s32 	%p11, %r36, 0;
	@%p11 bra 	$L__BB1_12;
$L__BB1_13:
	ret;

}
	// .globl	_Z12matrixAddRowPfS_S_i
.visible .entry _Z12matrixAddRowPfS_S_i(
	.param .u64 .ptr .align 1 _Z12matrixAddRowPfS_S_i_param_0,
	.param .u64 .ptr .align 1 _Z12matrixAddRowPfS_S_i_param_1,
	.param .u64 .ptr .align 1 _Z12matrixAddRowPfS_S_i_param_2,
	.param .u32 _Z12matrixAddRowPfS_S_i_param_3
)
{
	.reg .pred 	%p<12>;
	.reg .b32 	%r<31>;
	.reg .b32 	%f<88>;
	.reg .b64 	%rd<56>;

	ld.param.u64 	%rd22, [_Z12matrixAddRowPfS_S_i_param_0];
	ld.param.u64 	%rd23, [_Z12matrixAddRowPfS_S_i_param_1];
	ld.param.u64 	%rd24, [_Z12matrixAddRowPfS_S_i_param_2];
	ld.param.u32 	%r18, [_Z12matrixAddRowPfS_S_i_param_3];
	cvta.to.global.u64 	%rd1, %rd24;
	cvta.to.global.u64 	%rd2, %rd23;
	cvta.to.global.u64 	%rd3, %rd22;
	mov.u32 	%r19, %ctaid.y;
	mov.u32 	%r20, %ntid.y;
	mov.u32 	%r21, %tid.y;
	mad.lo.s32 	%r1, %r19, %r20, %r21;
	setp.ge.s32 	%p1, %r1, %r18;
	setp.lt.s32 	%p2, %r18, 1;
	or.pred  	%p3, %p1, %p2;
	@%p3 bra 	$L__BB2_13;
	mul.lo.s32 	%r2, %r18, %r1;
	and.b32  	%r3, %r18, 15;
	setp.lt.u32 	%p4, %r18, 16;
	mov.b32 	%r28, 0;
	@%p4 bra 	$L__BB2_4;
	and.b32  	%r28, %r18, 2147483632;
	neg.s32 	%r26, %r28;
	mul.wide.u32 	%rd25, %r2, 4;
	add.s64 	%rd26, %rd25, 32;
	add.s64 	%rd52, %rd1, %rd26;
	add.s64 	%rd51, %rd2, %rd26;
	add.s64 	%rd50, %rd3, %rd26;
$L__BB2_3:
	.pragma "nounroll";
	ld.global.f32 	%f1, [%rd50+-32];
	ld.global.f32 	%f2, [%rd51+-32];
	add.f32 	%f3, %f1, %f2;
	st.global.f32 	[%rd52+-32], %f3;
	ld.global.f32 	%f4, [%rd50+-28];
	ld.global.f32 	%f5, [%rd51+-28];
	add.f32 	%f6, %f4, %f5;
	st.global.f32 	[%rd52+-28], %f6;
	ld.global.f32 	%f7, [%rd50+-24];
	ld.global.f32 	%f8, [%rd51+-24];
	add.f32 	%f9, %f7, %f8;
	st.global.f32 	[%rd52+-24], %f9;
	ld.global.f32 	%f10, [%rd50+-20];
	ld.global.f32 	%f11, [%rd51+-20];
	add.f32 	%f12, %f10, %f11;
	st.global.f32 	[%rd52+-20], %f12;
	ld.global.f32 	%f13, [%rd50+-16];
	ld.global.f32 	%f14, [%rd51+-16];
	add.f32 	%f15, %f13, %f14;
	st.global.f32 	[%rd52+-16], %f15;
	ld.global.f32 	%f16, [%rd50+-12];
	ld.global.f32 	%f17, [%rd51+-12];
	add.f32 	%f18, %f16, %f17;
	st.global.f32 	[%rd52+-12], %f18;
	ld.global.f32 	%f19, [%rd50+-8];
	ld.global.f32 	%f20, [%rd51+-8];
	add.f32 	%f21, %f19, %f20;
	st.global.f32 	[%rd52+-8], %f21;
	ld.global.f32 	%f22, [%rd50+-4];
	ld.global.f32 	%f23, [%rd51+-4];
	add.f32 	%f24, %f22, %f23;
	st.global.f32 	[%rd52+-4], %f24;
	ld.global.f32 	%f25, [%rd50];
	ld.global.f32 	%f26, [%rd51];
	add.f32 	%f27, %f25, %f26;
	st.global.f32 	[%rd52], %f27;
	ld.global.f32 	%f28, [%rd50+4];
	ld.global.f32 	%f29, [%rd51+4];
	add.f32 	%f30, %f28, %f29;
	st.global.f32 	[%rd52+4], %f30;
	ld.global.f32 	%f31, [%rd50+8];
	ld.global.f32 	%f32, [%rd51+8];
	add.f32 	%f33, %f31, %f32;
	st.global.f32 	[%rd52+8], %f33;
	ld.global.f32 	%f34, [%rd50+12];
	ld.global.f32 	%f35, [%rd51+12];
	add.f32 	%f36, %f34, %f35;
	st.global.f32 	[%rd52+12], %f36;
	ld.global.f32 	%f37, [%rd50+16];
	ld.global.f32 	%f38, [%rd51+16];
	add.f32 	%f39, %f37, %f38;
	st.global.f32 	[%rd52+16], %f39;
	ld.global.f32 	%f40, [%rd50+20];
	ld.global.f32 	%f41, [%rd51+20];
	add.f32 	%f42, %f40, %f41;
	st.global.f32 	[%rd52+20], %f42;
	ld.global.f32 	%f43, [%rd50+24];
	ld.global.f32 	%f44, [%rd51+24];
	add.f32 	%f45, %f43, %f44;
	st.global.f32 	[%rd52+24], %f45;
	ld.global.f32 	%f46, [%rd50+28];
	ld.global.f32 	%f47, [%rd51+28];
	add.f32 	%f48, %f46, %f47;
	st.global.f32 	[%rd52+28], %f48;
	add.s32 	%r26, %r26, 16;
	add.s64 	%rd52, %rd52, 64;
	add.s64 	%rd51, %rd51, 64;
	add.s64 	%rd50, %rd50, 64;
	setp.ne.s32 	%p5, %r26, 0;
	@%p5 bra 	$L__BB2_3;
$L__BB2_4:
	setp.eq.s32 	%p6, %r3, 0;
	@%p6 bra 	$L__BB2_13;
	and.b32  	%r9, %r18, 7;
	setp.lt.u32 	%p7, %r3, 8;
	@%p7 bra 	$L__BB2_7;
	add.s32 	%r23, %r28, %r2;
	mul.wide.u32 	%rd27, %r23, 4;
	add.s64 	%rd28, %rd3, %rd27;
	ld.global.f32 	%f49, [%rd28];
	add.s64 	%rd29, %rd2, %rd27;
	ld.global.f32 	%f50, [%rd29];
	add.f32 	%f51, %f49, %f50;
	add.s64 	%rd30, %rd1, %rd27;
	st.global.f32 	[%rd30], %f51;
	cvt.u64.u32 	%rd31, %r2;
	cvt.u64.u32 	%rd32, %r28;
	add.s64 	%rd33, %rd32, %rd31;
	shl.b64 	%rd34, %rd33, 2;
	add.s64 	%rd35, %rd3, %rd34;
	ld.global.f32 	%f52, [%rd35+4];
	add.s64 	%rd36, %rd2, %rd34;
	ld.global.f32 	%f53, [%rd36+4];
	add.f32 	%f54, %f52, %f53;
	add.s64 	%rd37, %rd1, %rd34;
	st.global.f32 	[%rd37+4], %f54;
	ld.global.f32 	%f55, [%rd35+8];
	ld.global.f32 	%f56, [%rd36+8];
	add.f32 	%f57, %f55, %f56;
	st.global.f32 	[%rd37+8], %f57;
	ld.global.f32 	%f58, [%rd35+12];
	ld.global.f32 	%f59, [%rd36+12];
	add.f32 	%f60, %f58, %f59;
	st.global.f32 	[%rd37+12], %f60;
	ld.global.f32 	%f61, [%rd35+16];
	ld.global.f32 	%f62, [%rd36+16];
	add.f32 	%f63, %f61, %f62;
	st.global.f32 	[%rd37+16], %f63;
	ld.global.f32 	%f64, [%rd35+20];
	ld.global.f32 	%f65, [%rd36+20];
	add.f32 	%f66, %f64, %f65;
	st.global.f32 	[%rd37+20], %f66;
	ld.global.f32 	%f67, [%rd35+24];
	ld.global.f32 	%f68, [%rd36+24];
	add.f32 	%f69, %f67, %f68;
	st.global.f32 	[%rd37+24], %f69;
	ld.global.f32 	%f70, [%rd35+28];
	ld.global.f32 	%f71, [%rd36+28];
	add.f32 	%f72, %f70, %f71;
	st.global.f32 	[%rd37+28], %f72;
	add.s32 	%r28, %r28, 8;
$L__BB2_7:
	setp.eq.s32 	%p8, %r9, 0;
	@%p8 bra 	$L__BB2_13;
	and.b32  	%r12, %r18, 3;
	setp.lt.u32 	%p9, %r9, 4;
	@%p9 bra 	$L__BB2_10;
	add.s32 	%r24, %r28, %r2;
	mul.wide.u32 	%rd38, %r24, 4;
	add.s64 	%rd39, %rd3, %rd38;
	ld.global.f32 	%f73, [%rd39];
	add.s64 	%rd40, %rd2, %rd38;
	ld.global.f32 	%f74, [%rd40];
	add.f32 	%f75, %f73, %f74;
	add.s64 	%rd41, %rd1, %rd38;
	st.global.f32 	[%rd41], %f75;
	cvt.u64.u32 	%rd42, %r2;
	cvt.u64.u32 	%rd43, %r28;
	add.s64 	%rd44, %rd43, %rd42;
	shl.b64 	%rd45, %rd44, 2;
	add.s64 	%rd46, %rd3, %rd45;
	ld.global.f32 	%f76, [%rd46+4];
	add.s64 	%rd47, %rd2, %rd45;
	ld.global.f32 	%f77, [%rd47+4];
	add.f32 	%f78, %f76, %f77;
	add.s64 	%rd48, %rd1, %rd45;
	st.global.f32 	[%rd48+4], %f78;
	ld.global.f32 	%f79, [%rd46+8];
	ld.global.f32 	%f80, [%rd47+8];
	add.f32 	%f81, %f79, %f80;
	st.global.f32 	[%rd48+8], %f81;
	ld.global.f32 	%f82, [%rd46+12];
	ld.global.f32 	%f83, [%rd47+12];
	add.f32 	%f84, %f82, %f83;
	st.global.f32 	[%rd48+12], %f84;
	add.s32 	%r28, %r28, 4;
$L__BB2_10:
	setp.eq.s32 	%p10, %r12, 0;
	@%p10 bra 	$L__BB2_13;
	add.s32 	%r25, %r28, %r2;
	mul.wide.u32 	%rd49, %r25, 4;
	add.s64 	%rd55, %rd1, %rd49;
	add.s64 	%rd54, %rd2, %rd49;
	add.s64 	%rd53, %rd3, %rd49;
	neg.s32 	%r30, %r12;
$L__BB2_12:
	.pragma "nounroll";
	ld.global.f32 	%f85, [%rd53];
	ld.global.f32 	%f86, [%rd54];
	add.f32 	%f87, %f85, %f86;
	st.global.f32 	[%rd55], %f87;
	add.s64 	%rd55, %rd55, 4;
	add.s64 	%rd54, %rd54, 4;
	add.s64 	%rd53, %rd53, 4;
	add.s32 	%r30, %r30, 1;
	setp.ne.s32 	%p11, %r30, 0;
	@%p11 bra 	$L__BB2_12;
$L__BB2_13:
	ret;

}


// ===== COMPILED SASS (sm_100) =====

	.target	sm_100

	.elftype	@"ET_EXEC"


//--------------------- .note.nv.tkinfo           --------------------------
	.section	.note.nv.tkinfo,"",@"SHT_NOTE"
	.sectionflags	@"SHF_NOTE_NV_TKINFO"
	.tkinfo
        /*0018*/ 	.word	0x00000002
        /*0030*/ 	.string	""
        /*0030*/ 	.string	"ptxas"
        /*0030*/ 	.string	"Cuda compilation tools, release 13.0, V13.0.88"
        /*0030*/ 	.string	"Build cuda_13.0.r13.0/compiler.36424714_0"
        /*0030*/ 	.string	"-arch sm_100 -m 64 "



//--------------------- .note.nv.cuinfo           --------------------------
	.section	.note.nv.cuinfo,"",@"SHT_NOTE"
	.sectionflags	@"SHF_NOTE_NV_CUINFO"
        /*0018*/ 	.short	0x0002
        /*001a*/ 	.short	0x0064
        /*001c*/ 	.short	0x0082
	.zero		2


//--------------------- .nv.info                  --------------------------
	.section	.nv.info,"",@"SHT_CUDA_INFO"
	.align	4


	//----- nvinfo : EIATTR_REGCOUNT
	.align		4
        /*0000*/ 	.byte	0x04, 0x2f
        /*0002*/ 	.short	(.L_1 - .L_0)
	.align		4
.L_0:
        /*0004*/ 	.word	index@(_Z9matrixAddPfS_S_i)
        /*0008*/ 	.word	0x0000000c


	//----- nvinfo : EIATTR_FRAME_SIZE
	.align		4
.L_1:
        /*000c*/ 	.byte	0x04, 0x11
        /*000e*/ 	.short	(.L_3 - .L_2)
	.align		4
.L_2:
        /*0010*/ 	.word	index@(_Z9matrixAddPfS_S_i)
        /*0014*/ 	.word	0x00000000


	//----- nvinfo : EIATTR_REGCOUNT
	.align		4
.L_3:
        /*0018*/ 	.byte	0x04, 0x2f
        /*001a*/ 	.short	(.L_5 - .L_4)
	.align		4
.L_4:
        /*001c*/ 	.word	index@(_Z12matrixAddColPfS_S_i)
        /*0020*/ 	.word	0x0000001c


	//----- nvinfo : EIATTR_FRAME_SIZE
	.align		4
.L_5:
        /*0024*/ 	.byte	0x04, 0x11
        /*0026*/ 	.short	(.L_7 - .L_6)
	.align		4
.L_6:
        /*0028*/ 	.word	index@(_Z12matrixAddColPfS_S_i)
        /*002c*/ 	.word	0x00000000


	//----- nvinfo : EIATTR_REGCOUNT
	.align		4
.L_7:
        /*0030*/ 	.byte	0x04, 0x2f
        /*0032*/ 	.short	(.L_9 - .L_8)
	.align		4
.L_8:
        /*0034*/ 	.word	index@(_Z12matrixAddRowPfS_S_i)
        /*0038*/ 	.word	0x00000014


	//----- nvinfo : EIATTR_FRAME_SIZE
	.align		4
.L_9:
        /*003c*/ 	.byte	0x04, 0x11
        /*003e*/ 	.short	(.L_11 - .L_10)
	.align		4
.L_10:
        /*0040*/ 	.word	index@(_Z12matrixAddRowPfS_S_i)
        /*0044*/ 	.word	0x00000000


	//----- nvinfo : EIATTR_MIN_STACK_SIZE
	.align		4
.L_11:
        /*0048*/ 	.byte	0x04, 0x12
        /*004a*/ 	.short	(.L_13 - .L_12)
	.align		4
.L_12:
        /*004c*/ 	.word	index@(_Z12matrixAddRowPfS_S_i)
        /*0050*/ 	.word	0x00000000


	//----- nvinfo : EIATTR_MIN_STACK_SIZE
	.align		4
.L_13:
        /*0054*/ 	.byte	0x04, 0x12
        /*0056*/ 	.short	(.L_15 - .L_14)
	.align		4
.L_14:
        /*0058*/ 	.word	index@(_Z12matrixAddColPfS_S_i)
        /*005c*/ 	.word	0x00000000


	//----- nvinfo : EIATTR_MIN_STACK_SIZE
	.align		4
.L_15:
        /*0060*/ 	.byte	0x04, 0x12
        /*0062*/ 	.short	(.L_17 - .L_16)
	.align		4
.L_16:
        /*0064*/ 	.word	index@(_Z9matrixAddPfS_S_i)
        /*0068*/ 	.word	0x00000000
.L_17:


//--------------------- .nv.compat                --------------------------
	.section	.nv.compat,"",@"SHT_CUDA_COMPAT_INFO"
	.align	4
        /*0000*/ 	.byte	0x02, 0x09, 0x00, 0x00, 0x02, 0x02, 0x01, 0x00, 0x02, 0x05, 0x05, 0x00, 0x03, 0x07, 0x01, 0x01
        /*0010*/ 	.byte	0x02, 0x03, 0x00, 0x00, 0x02, 0x06, 0x01, 0x00, 0x04, 0x0b, 0x08, 0x00, 0x09, 0x00, 0x00, 0x00
        /*0020*/ 	.byte	0x00, 0x00, 0x00, 0x00


//--------------------- .nv.info._Z12matrixAddRowPfS_S_i --------------------------
	.section	.nv.info._Z12matrixAddRowPfS_S_i,"",@"SHT_CUDA_INFO"
	.sectionflags	@""
	.align	4


	//----- nvinfo : EIATTR_CUDA_API_VERSION
	.align		4
        /*0000*/ 	.byte	0x04, 0x37
        /*0002*/ 	.short	(.L_19 - .L_18)
.L_18:
        /*0004*/ 	.word	0x00000082


	//----- nvinfo : EIATTR_KPARAM_INFO
	.align		4
.L_19:
        /*0008*/ 	.byte	0x04, 0x17
        /*000a*/ 	.short	(.L_21 - .L_20)
.L_20:
        /*000c*/ 	.word	0x00000000
        /*0010*/ 	.short	0x0003
        /*0012*/ 	.short	0x0018
        /*0014*/ 	.byte	0x00, 0xf0, 0x11, 0x00


	//----- nvinfo : EIATTR_KPARAM_INFO
	.align		4
.L_21:
        /*0018*/ 	.byte	0x04, 0x17
        /*001a*/ 	.short	(.L_23 - .L_22)
.L_22:
        /*001c*/ 	.word	0x00000000
        /*0020*/ 	.short	0x0002
        /*0022*/ 	.short	0x0010
        /*0024*/ 	.byte	0x00, 0xf5, 0x21, 0x00


	//----- nvinfo : EIATTR_KPARAM_INFO
	.align		4
.L_23:
        /*0028*/ 	.byte	0x04, 0x17
        /*002a*/ 	.short	(.L_25 - .L_24)
.L_24:
        /*002c*/ 	.word	0x00000000
        /*0030*/ 	.short	0x0001
        /*0032*/ 	.short	0x0008
        /*0034*/ 	.byte	0x00, 0xf5, 0x21, 0x00


	//----- nvinfo : EIATTR_KPARAM_INFO
	.align		4
.L_25:
        /*0038*/ 	.byte	0x04, 0x17
        /*003a*/ 	.short	(.L_27 - .L_26)
.L_26:
        /*003c*/ 	.word	0x00000000
        /*0040*/ 	.short	0x0000
        /*0042*/ 	.short	0x0000
        /*0044*/ 	.byte	0x00, 0xf5, 0x21, 0x00


	//----- nvinfo : EIATTR_SPARSE_MMA_MASK
	.align		4
.L_27:
        /*0048*/ 	.byte	0x03, 0x50
        /*004a*/ 	.short	0x0000


	//----- nvinfo : EIATTR_MAXREG_COUNT
	.align		4
        /*004c*/ 	.byte	0x03, 0x1b
        /*004e*/ 	.short	0x00ff


	//----- nvinfo : EIATTR_MERCURY_ISA_VERSION
	.align		4
        /*0050*/ 	.byte	0x03, 0x5f
        /*0052*/ 	.short	0x0101


	//----- nvinfo : EIATTR_VRC_CTA_INIT_COUNT
	.align		4
        /*0054*/ 	.byte	0x02, 0x4a
	.zero		1
	.zero		1


	//----- nvinfo : EIATTR_EXIT_INSTR_OFFSETS
	.align		4
        /*0058*/ 	.byte	0x04, 0x1c
        /*005a*/ 	.short	(.L_29 - .L_28)


	//   ....[0]....
.L_28:
        /*005c*/ 	.word	0x00000080


	//   ....[1]....
        /*0060*/ 	.word	0x000006a0


	//   ....[2]....
        /*0064*/ 	.word	0x00000a30


	//   ....[3]....
        /*0068*/ 	.word	0x00000cc0


	//   ....[4]....
        /*006c*/ 	.word	0x00000eb0


	//----- nvinfo : EIATTR_CBANK_PARAM_SIZE
	.align		4
.L_29:
        /*0070*/ 	.byte	0x03, 0x19
        /*0072*/ 	.short	0x001c


	//----- nvinfo : EIATTR_PARAM_CBANK
	.align		4
        /*0074*/ 	.byte	0x04, 0x0a
        /*0076*/ 	.short	(.L_31 - .L_30)
	.align		4
.L_30:
        /*0078*/ 	.word	index@(.nv.constant0._Z12matrixAddRowPfS_S_i)
        /*007c*/ 	.short	0x0380
        /*007e*/ 	.short	0x001c


	//----- nvinfo : EIATTR_SW_WAR
	.align		4
.L_31:
        /*0080*/ 	.byte	0x04, 0x36
        /*0082*/ 	.short	(.L_33 - .L_32)
.L_32:
        /*0084*/ 	.word	0x00000008
.L_33:


//--------------------- .nv.info._Z12matrixAddColPfS_S_i --------------------------
	.section	.nv.info._Z12matrixAddColPfS_S_i,"",@"SHT_CUDA_INFO"
	.sectionflags	@""
	.align	4


	//----- nvinfo : EIATTR_CUDA_API_VERSION
	.align		4
        /*0000*/ 	.byte	0x04, 0x37
        /*0002*/ 	.short	(.L_35 - .L_34)
.L_34:
        /*0004*/ 	.word	0x00000082


	//----- nvinfo : EIATTR_KPARAM_INFO
	.align		4
.L_35:
        /*0008*/ 	.byte	0x04, 0x17
        /*000a*/ 	.short	(.L_37 - .L_36)
.L_36:
        /*000c*/ 	.word	0x00000000
        /*0010*/ 	.short	0x0003
        /*0012*/ 	.short	0x0018
        /*0014*/ 	.byte	0x00, 0xf0, 0x11, 0x00


	//----- nvinfo : EIATTR_KPARAM_INFO
	.align		4
.L_37:
        /*0018*/ 	.byte	0x04, 0x17
        /*001a*/ 	.short	(.L_39 - .L_38)
.L_38:
        /*001c*/ 	.word	0x00000000
        /*0020*/ 	.short	0x0002
        /*0022*/ 	.short	0x0010
        /*0024*/ 	.byte	0x00, 0xf5, 0x21, 0x00


	//----- nvinfo : EIATTR_KPARAM_INFO
	.align		4
.L_39:
        /*0028*/ 	.byte	0x04, 0x17
        /*002a*/ 	.short	(.L_41 - .L_40)
.L_40:
        /*002c*/ 	.word	0x00000000
        /*0030*/ 	.short	0x0001
        /*0032*/ 	.short	0x0008
        /*0034*/ 	.byte	0x00, 0xf5, 0x21, 0x00


	//----- nvinfo : EIATTR_KPARAM_INFO
	.align		4
.L_41:
        /*0038*/ 	.byte	0x04, 0x17
        /*003a*/ 	.short	(.L_43 - .L_42)
.L_42:
        /*003c*/ 	.word	0x00000000
        /*0040*/ 	.short	0x0000
        /*0042*/ 	.short	0x0000
        /*0044*/ 	.byte	0x00, 0xf5, 0x21, 0x00


	//----- nvinfo : EIATTR_SPARSE_MMA_MASK
	.align		4
.L_43:
        /*0048*/ 	.byte	0x03, 0x50
        /*004a*/ 	.short	0x0000


	//----- nvinfo : EIATTR_MAXREG_COUNT
	.align		4
        /*004c*/ 	.byte	0x03, 0x1b
        /*004e*/ 	.short	0x00ff


	//----- nvinfo : EIATTR_MERCURY_ISA_VERSION
	.align		4
        /*0050*/ 	.byte	0x03, 0x5f
        /*0052*/ 	.short	0x0101


	//----- nvinfo : EIATTR_VRC_CTA_INIT_COUNT
	.align		4
        /*0054*/ 	.byte	0x02, 0x4a
	.zero		1
	.zero		1


	//----- nvinfo : EIATTR_EXIT_INSTR_OFFSETS
	.align		4
        /*0058*/ 	.byte	0x04, 0x1c
        /*005a*/ 	.short	(.L_45 - .L_44)


	//   ....[0]....
.L_44:
        /*005c*/ 	.word	0x00000080


	//   ....[1]....
        /*0060*/ 	.word	0x000008a0


	//   ....[2]....
        /*0064*/ 	.word	0x00000cc0


	//   ....[3]....
        /*0068*/ 	.word	0x00000f20


	//   ....[4]....
        /*006c*/ 	.word	0x00001030


	//----- nvinfo : EIATTR_CBANK_PARAM_SIZE
	.align		4
.L_45:
        /*0070*/ 	.byte	0x03, 0x19
        /*0072*/ 	.short	0x001c


	//----- nvinfo : EIATTR_PARAM_CBANK
	.align		4
        /*0074*/ 	.byte	0x04, 0x0a
        /*0076*/ 	.short	(.L_47 - .L_46)
	.align		4
.L_46:
        /*0078*/ 	.word	index@(.nv.constant0._Z12matrixAddColPfS_S_i)
        /*007c*/ 	.short	0x0380
        /*007e*/ 	.short	0x001c


	//----- nvinfo : EIATTR_SW_WAR
	.align		4
.L_47:
        /*0080*/ 	.byte	0x04, 0x36
        /*0082*/ 	.short	(.L_49 - .L_48)
.L_48:
        /*0084*/ 	.word	0x00000008
.L_49:


//--------------------- .nv.info._Z9matrixAddPfS_S_i --------------------------
	.section	.nv.info._Z9matrixAddPfS_S_i,"",@"SHT_CUDA_INFO"
	.sectionflags	@""
	.align	4


	//----- nvinfo : EIATTR_CUDA_API_VERSION
	.align		4
        /*0000*/ 	.byte	0x04, 0x37
        /*0002*/ 	.short	(.L_51 - .L_50)
.L_50:
        /*0004*/ 	.word	0x00000082


	//----- nvinfo : EIATTR_KPARAM_INFO
	.align		4
.L_51:
        /*0008*/ 	.byte	0x04, 0x17
        /*000a*/ 	.short	(.L_53 - .L_52)
.L_52:
        /*000c*/ 	.word	0x00000000
        /*0010*/ 	.short	0x0003
        /*0012*/ 	.short	0x0018
        /*0014*/ 	.byte	0x00, 0xf0, 0x11, 0x00


	//----- nvinfo : EIATTR_KPARAM_INFO
	.align		4
.L_53:
        /*0018*/ 	.byte	0x04, 0x17
        /*001a*/ 	.short	(.L_55 - .L_54)
.L_54:
        /*001c*/ 	.word	0x00000000
        /*0020*/ 	.short	0x0002
        /*0022*/ 	.short	0x0010
        /*0024*/ 	.byte	0x00, 0xf5, 0x21, 0x00


	//----- nvinfo : EIATTR_KPARAM_INFO
	.align		4
.L_55:
        /*0028*/ 	.byte	0x04, 0x17
        /*002a*/ 	.short	(.L_57 - .L_56)
.L_56:
        /*002c*/ 	.word	0x00000000
        /*0030*/ 	.short	0x0001
        /*0032*/ 	.short	0x0008
        /*0034*/ 	.byte	0x00, 0xf5, 0x21, 0x00


	//----- nvinfo : EIATTR_KPARAM_INFO
	.align		4
.L_57:
        /*0038*/ 	.byte	0x04, 0x17
        /*003a*/ 	.short	(.L_59 - .L_58)
.L_58:
        /*003c*/ 	.word	0x00000000
        /*0040*/ 	.short	0x0000
        /*0042*/ 	.short	0x0000
        /*0044*/ 	.byte	0x00, 0xf5, 0x21, 0x00


	//----- nvinfo : EIATTR_SPARSE_MMA_MASK
	.align		4
.L_59:
        /*0048*/ 	.byte	0x03, 0x50
        /*004a*/ 	.short	0x0000


	//----- nvinfo : EIATTR_MAXREG_COUNT
	.align		4
        /*004c*/ 	.byte	0x03, 0x1b
        /*004e*/ 	.short	0x00ff


	//----- nvinfo : EIATTR_MERCURY_ISA_VERSION
	.align		4
        /*0050*/ 	.byte	0x03, 0x5f
        /*0052*/ 	.short	0x0101


	//----- nvinfo : EIATTR_VRC_CTA_INIT_COUNT
	.align		4
        /*0054*/ 	.byte	0x02, 0x4a
	.zero		1
	.zero		1


	//----- nvinfo : EIATTR_EXIT_INSTR_OFFSETS
	.align		4
        /*0058*/ 	.byte	0x04, 0x1c
        /*005a*/ 	.short	(.L_61 - .L_60)


	//   ....[0]....
.L_60:
        /*005c*/ 	.word	0x000000c0


	//   ....[1]....
        /*0060*/ 	.word	0x00000190


	//----- nvinfo : EIATTR_CBANK_PARAM_SIZE
	.align		4
.L_61:
        /*0064*/ 	.byte	0x03, 0x19
        /*0066*/ 	.short	0x001c


	//----- nvinfo : EIATTR_PARAM_CBANK
	.align		4
        /*0068*/ 	.byte	0x04, 0x0a
        /*006a*/ 	.short	(.L_63 - .L_62)
	.align		4
.L_62:
        /*006c*/ 	.word	index@(.nv.constant0._Z9matrixAddPfS_S_i)
        /*0070*/ 	.short	0x0380
        /*0072*/ 	.short	0x001c


	//----- nvinfo : EIATTR_SW_WAR
	.align		4
.L_63:
        /*0074*/ 	.byte	0x04, 0x36
        /*0076*/ 	.short	(.L_65 - .L_64)
.L_64:
        /*0078*/ 	.word	0x00000008
.L_65:


//--------------------- .nv.callgraph             --------------------------
	.section	.nv.callgraph,"",@"SHT_CUDA_CALLGRAPH"
	.align	4
	.sectionentsize	8
	.align		4
        /*0000*/ 	.word	0x00000000
	.align		4
        /*0004*/ 	.word	0xffffffff
	.align		4
        /*0008*/ 	.word	0x00000000
	.align		4
        /*000c*/ 	.word	0xfffffffe
	.align		4
        /*0010*/ 	.word	0x00000000
	.align		4
        /*0014*/ 	.word	0xfffffffd
	.align		4
        /*0018*/ 	.word	0x00000000
	.align		4
        /*001c*/ 	.word	0xfffffffc


//--------------------- .text._Z12matrixAddRowPfS_S_i --------------------------
	.section	.text._Z12matrixAddRowPfS_S_i,"ax",@progbits
	.align	128
        .global         _Z12matrixAddRowPfS_S_i
        .type           _Z12matrixAddRowPfS_S_i,@function
        .size           _Z12matrixAddRowPfS_S_i,(.L_x_13 - _Z12matrixAddRowPfS_S_i)
        .other          _Z12matrixAddRowPfS_S_i,@"STO_CUDA_ENTRY STV_DEFAULT"
_Z12matrixAddRowPfS_S_i:
.text._Z12matrixAddRowPfS_S_i:
[----:B------:R-:W-:Y:S01]  /*0000*/  LDC R1, c[0x0][0x37c] ;  /* 0x0000df00ff017b82 */ /* 0x000fe20000000800 */
[----:B------:R-:W0:Y:S07]  /*0010*/  S2R R0, SR_TID.Y ;  /* 0x0000000000007919 */ /* 0x000e2e0000002200 */
[----:B------:R-:W0:Y:S08]  /*0020*/  S2UR UR4, SR_CTAID.Y ;  /* 0x00000000000479c3 */ /* 0x000e300000002600 */
[----:B------:R-:W0:Y:S08]  /*0030*/  LDC R3, c[0x0][0x364] ;  /* 0x0000d900ff037b82 */ /* 0x000e300000000800 */
[----:B------:R-:W1:Y:S01]  /*0040*/  LDC R2, c[0x0][0x398] ;  /* 0x0000e600ff027b82 */ /* 0x000e620000000800 */
[----:B0-----:R-:W-:Y:S01]  /*0050*/  IMAD R3, R3, UR4, R0 ;  /* 0x0000000403037c24 */ /* 0x001fe2000f8e0200 */
[----:B-1----:R-:W-:-:S04]  /*0060*/  ISETP.GE.AND P0, PT, R2, 0x1, PT ;  /* 0x000000010200780c */ /* 0x002fc80003f06270 */
[----:B------:R-:W-:-:S13]  /*0070*/  ISETP.GE.OR P0, PT, R3, R2, !P0 ;  /* 0x000000020300720c */ /* 0x000fda0004706670 */
[----:B------:R-:W-:Y:S05]  /*0080*/  @P0 EXIT ;  /* 0x000000000000094d */ /* 0x000fea0003800000 */
[C---:B------:R-:W-:Y:S01]  /*0090*/  ISETP.GE.U32.AND P1, PT, R2.reuse, 0x10, PT ;  /* 0x000000100200780c */ /* 0x040fe20003f26070 */
[----:B------:R-:W0:Y:S01]  /*00a0*/  LDCU.64 UR4, c[0x0][0x358] ;  /* 0x00006b00ff0477ac */ /* 0x000e220008000a00 */
[----:B------:R-:W-:Y:S01]  /*00b0*/  LOP3.LUT R14, R2, 0xf, RZ, 0xc0, !PT ;  /* 0x0000000f020e7812 */ /* 0x000fe200078ec0ff */
[----:B------:R-:W-:Y:S02]  /*00c0*/  IMAD R0, R3, R2, RZ ;  /* 0x0000000203007224 */ /* 0x000fe400078e02ff */
[----:B------:R-:W-:Y:S01]  /*00d0*/  IMAD.MOV.U32 R3, RZ, RZ, RZ ;  /* 0x000000ffff037224 */ /* 0x000fe200078e00ff */
[----:B------:R-:W-:-:S07]  /*00e0*/  ISETP.NE.AND P0, PT, R14, RZ, PT ;  /* 0x000000ff0e00720c */ /* 0x000fce0003f05270 */
[----:B------:R-:W-:Y:S06]  /*00f0*/  @!P1 BRA `(.L_x_0) ;  /* 0x0000000400689947 */ /* 0x000fec0003800000 */
[----:B------:R-:W1:Y:S01]  /*0100*/  LDCU.128 UR8, c[0x0][0x380] ;  /* 0x00007000ff0877ac */ /* 0x000e620008000c00 */
[----:B------:R-:W-:Y:S02]  /*0110*/  HFMA2 R4, -RZ, RZ, 0, 1.9073486328125e-06 ;  /* 0x00000020ff047431 */ /* 0x000fe400000001ff */
[----:B------:R-:W-:Y:S01]  /*0120*/  IMAD.MOV.U32 R5, RZ, RZ, 0x0 ;  /* 0x00000000ff057424 */ /* 0x000fe200078e00ff */
[----:B------:R-:W-:Y:S01]  /*0130*/  LOP3.LUT R3, R2, 0x7ffffff0, RZ, 0xc0, !PT ;  /* 0x7ffffff002037812 */ /* 0x000fe200078ec0ff */
[----:B------:R-:W2:Y:S03]  /*0140*/  LDCU.64 UR6, c[0x0][0x390] ;  /* 0x00007200ff0677ac */ /* 0x000ea60008000a00 */
[----:B------:R-:W-:Y:S01]  /*0150*/  IADD3 R10, PT, PT, -R3, RZ, RZ ;  /* 0x000000ff030a7210 */ /* 0x000fe20007ffe1ff */
[----:B------:R-:W-:-:S03]  /*0160*/  IMAD.WIDE.U32 R4, R0, 0x4, R4 ;  /* 0x0000000400047825 */ /* 0x000fc600078e0004 */
[C---:B-1----:R-:W-:Y:S02]  /*0170*/  IADD3 R11, P2, PT, R4.reuse, UR10, RZ ;  /* 0x0000000a040b7c10 */ /* 0x042fe4000ff5e0ff */
[C---:B------:R-:W-:Y:S02]  /*0180*/  IADD3 R6, P3, PT, R4.reuse, UR8, RZ ;  /* 0x0000000804067c10 */ /* 0x040fe4000ff7e0ff */
[----:B--2---:R-:W-:Y:S02]  /*0190*/  IADD3 R13, P1, PT, R4, UR6, RZ ;  /* 0x00000006040d7c10 */ /* 0x004fe4000ff3e0ff */
[C---:B------:R-:W-:Y:S02]  /*01a0*/  IADD3.X R12, PT, PT, R5.reuse, UR11, RZ, P2, !PT ;  /* 0x0000000b050c7c10 */ /* 0x040fe400097fe4ff */
[C---:B------:R-:W-:Y:S02]  /*01b0*/  IADD3.X R16, PT, PT, R5.reuse, UR7, RZ, P1, !PT ;  /* 0x0000000705107c10 */ /* 0x040fe40008ffe4ff */
[----:B------:R-:W-:-:S07]  /*01c0*/  IADD3.X R7, PT, PT, R5, UR9, RZ, P3, !PT ;  /* 0x0000000905077c10 */ /* 0x000fce0009ffe4ff */
.L_x_1:
[----:B------:R-:W-:Y:S01]  /*01d0*/  IMAD.MOV.U32 R4, RZ, RZ, R11 ;  /* 0x000000ffff047224 */ /* 0x000fe200078e000b */
[----:B------:R-:W-:Y:S01]  /*01e0*/  MOV R5, R12 ;  /* 0x0000000c00057202 */ /* 0x000fe20000000f00 */
[----:B0-2---:R-:W2:Y:S04]  /*01f0*/  LDG.E R8, desc[UR4][R6.64+-0x20] ;  /* 0xffffe00406087981 */ /* 0x005ea8000c1e1900 */
[----:B------:R-:W2:Y:S02]  /*0200*/  LDG.E R9, desc[UR4][R4.64+-0x20] ;  /* 0xffffe00404097981 */ /* 0x000ea4000c1e1900 */
[----:B--2---:R-:W-:Y:S01]  /*0210*/  FADD R11, R8, R9 ;  /* 0x00000009080b7221 */ /* 0x004fe20000000000 */
[----:B------:R-:W-:Y:S01]  /*0220*/  IMAD.MOV.U32 R8, RZ, RZ, R13 ;  /* 0x000000ffff087224 */ /* 0x000fe200078e000d */
[----:B------:R-:W-:-:S05]  /*0230*/  MOV R9, R16 ;  /* 0x0000001000097202 */ /* 0x000fca0000000f00 */
[----:B------:R0:W-:Y:S04]  /*0240*/  STG.E desc[UR4][R8.64+-0x20], R11 ;  /* 0xffffe00b08007986 */ /* 0x0001e8000c101904 */
[----:B------:R-:W2:Y:S04]  /*0250*/  LDG.E R12, desc[UR4][R6.64+-0x1c] ;  /* 0xffffe404060c7981 */ /* 0x000ea8000c1e1900 */
[----:B------:R-:W2:Y:S02]  /*0260*/  LDG.E R13, desc[UR4][R4.64+-0x1c] ;  /* 0xffffe404040d7981 */ /* 0x000ea4000c1e1900 */
[----:B--2---:R-:W-:-:S05]  /*0270*/  FADD R13, R12, R13 ;  /* 0x0000000d0c0d7221 */ /* 0x004fca0000000000 */
[----:B------:R1:W-:Y:S04]  /*0280*/  STG.E desc[UR4][R8.64+-0x1c], R13 ;  /* 0xffffe40d08007986 */ /* 0x0003e8000c101904 */
[----:B------:R-:W2:Y:S04]  /*0290*/  LDG.E R12, desc[UR4][R6.64+-0x18] ;  /* 0xffffe804060c7981 */ /* 0x000ea8000c1e1900 */
[----:B------:R-:W2:Y:S02]  /*02a0*/  LDG.E R15, desc[UR4][R4.64+-0x18] ;  /* 0xffffe804040f7981 */ /* 0x000ea4000c1e1900 */
[----:B--2---:R-:W-:-:S05]  /*02b0*/  FADD R15, R12, R15 ;  /* 0x0000000f0c0f7221 */ /* 0x004fca0000000000 */
[----:B------:R2:W-:Y:S04]  /*02c0*/  STG.E desc[UR4][R8.64+-0x18], R15 ;  /* 0xffffe80f08007986 */ /* 0x0005e8000c101904 */
[----:B------:R-:W3:Y:S04]  /*02d0*/  LDG.E R12, desc[UR4][R6.64+-0x14] ;  /* 0xffffec04060c7981 */ /* 0x000ee8000c1e1900 */
[----:B------:R-:W3:Y:S02]  /*02e0*/  LDG.E R17, desc[UR4][R4.64+-0x14] ;  /* 0xffffec0404117981 */ /* 0x000ee4000c1e1900 */
[----:B---3--:R-:W-:-:S05]  /*02f0*/  FADD R17, R12, R17 ;  /* 0x000000110c117221 */ /* 0x008fca0000000000 */
[----:B------:R3:W-:Y:S04]  /*0300*/  STG.E desc[UR4][R8.64+-0x14], R17 ;  /* 0xffffec1108007986 */ /* 0x0007e8000c101904 */
[----:B0-----:R-:W4:Y:S04]  /*0310*/  LDG.E R11, desc[UR4][R6.64+-0x10] ;  /* 0xfffff004060b7981 */ /* 0x001f28000c1e1900 */
[----:B------:R-:W4:Y:S02]  /*0320*/  LDG.E R12, desc[UR4][R4.64+-0x10] ;  /* 0xfffff004040c7981 */ /* 0x000f24000c1e1900 */
[----:B----4-:R-:W-:-:S05]  /*0330*/  FADD R11, R11, R12 ;  /* 0x0000000c0b0b7221 */ /* 0x010fca0000000000 */
[----:B------:R0:W-:Y:S04]  /*0340*/  STG.E desc[UR4][R8.64+-0x10], R11 ;  /* 0xfffff00b08007986 */ /* 0x0001e8000c101904 */
[----:B------:R-:W4:Y:S04]  /*0350*/  LDG.E R12, desc[UR4][R6.64+-0xc] ;  /* 0xfffff404060c7981 */ /* 0x000f28000c1e1900 */
[----:B-1----:R-:W4:Y:S02]  /*0360*/  LDG.E R13, desc[UR4][R4.64+-0xc] ;  /* 0xfffff404040d7981 */ /* 0x002f24000c1e1900 */
[----:B----4-:R-:W-:-:S05]  /*0370*/  FADD R13, R12, R13 ;  /* 0x0000000d0c0d7221 */ /* 0x010fca0000000000 */
[----:B------:R1:W-:Y:S04]  /*0380*/  STG.E desc[UR4][R8.64+-0xc], R13 ;  /* 0xfffff40d08007986 */ /* 0x0003e8000c101904 */
[----:B------:R-:W4:Y:S04]  /*0390*/  LDG.E R12, desc[UR4][R6.64+-0x8] ;  /* 0xfffff804060c7981 */ /* 0x000f28000c1e1900 */
[----:B--2---:R-:W4:Y:S02]  /*03a0*/  LDG.E R15, desc[UR4][R4.64+-0x8] ;  /* 0xfffff804040f7981 */ /* 0x004f24000c1e1900 */
[----:B----4-:R-:W-:-:S05]  /*03b0*/  FADD R15, R12, R15 ;  /* 0x0000000f0c0f7221 */ /* 0x010fca0000000000 */
[----:B------:R2:W-:Y:S04]  /*03c0*/  STG.E desc[UR4][R8.64+-0x8], R15 ;  /* 0xfffff80f08007986 */ /* 0x0005e8000c101904 */
[----:B------:R-:W4:Y:S04]  /*03d0*/  LDG.E R12, desc[UR4][R6.64+-0x4] ;  /* 0xfffffc04060c7981 */ /* 0x000f28000c1e1900 */
[----:B---3--:R-:W4:Y:S02]  /*03e0*/  LDG.E R17, desc[UR4][R4.64+-0x4] ;  /* 0xfffffc0404117981 */ /* 0x008f24000c1e1900 */
[----:B----4-:R-:W-:-:S05]  /*03f0*/  FADD R17, R12, R17 ;  /* 0x000000110c117221 */ /* 0x010fca0000000000 */
        /* <DEDUP_REMOVED lines=26> */
[----:B--2---:R-:W4:Y:S01]  /*05a0*/  LDG.E R15, desc[UR4][R4.64+0x18] ;  /* 0x00001804040f7981 */ /* 0x004f22000c1e1900 */
[----:B------:R-:W-:Y:S02]  /*05b0*/  VIADD R10, R10, 0x10 ;  /* 0x000000100a0a7836 */ /* 0x000fe40000000000 */
[----:B----4-:R-:W-:-:S05]  /*05c0*/  FADD R15, R12, R15 ;  /* 0x0000000f0c0f7221 */ /* 0x010fca0000000000 */
[----:B------:R2:W-:Y:S04]  /*05d0*/  STG.E desc[UR4][R8.64+0x18], R15 ;  /* 0x0000180f08007986 */ /* 0x0005e8000c101904 */
[----:B------:R4:W5:Y:S04]  /*05e0*/  LDG.E R12, desc[UR4][R6.64+0x1c] ;  /* 0x00001c04060c7981 */ /* 0x000968000c1e1900 */
[----:B---3--:R-:W5:Y:S01]  /*05f0*/  LDG.E R17, desc[UR4][R4.64+0x1c] ;  /* 0x00001c0404117981 */ /* 0x008f62000c1e1900 */
[----:B------:R-:W-:Y:S02]  /*0600*/  ISETP.NE.AND P1, PT, R10, RZ, PT ;  /* 0x000000ff0a00720c */ /* 0x000fe40003f25270 */
[----:B0-----:R-:W-:-:S02]  /*0610*/  IADD3 R11, P3, PT, R4, 0x40, RZ ;  /* 0x00000040040b7810 */ /* 0x001fc40007f7e0ff */
[----:B-1----:R-:W-:Y:S02]  /*0620*/  IADD3 R13, P2, PT, R8, 0x40, RZ ;  /* 0x00000040080d7810 */ /* 0x002fe40007f5e0ff */
[----:B----4-:R-:W-:Y:S02]  /*0630*/  IADD3 R6, P4, PT, R6, 0x40, RZ ;  /* 0x0000004006067810 */ /* 0x010fe40007f9e0ff */
[----:B------:R-:W-:Y:S02]  /*0640*/  IADD3.X R16, PT, PT, RZ, R9, RZ, P2, !PT ;  /* 0x00000009ff107210 */ /* 0x000fe400017fe4ff */
[----:B------:R-:W-:Y:S01]  /*0650*/  IADD3.X R7, PT, PT, RZ, R7, RZ, P4, !PT ;  /* 0x00000007ff077210 */ /* 0x000fe200027fe4ff */
[----:B-----5:R-:W-:Y:S01]  /*0660*/  FADD R17, R12, R17 ;  /* 0x000000110c117221 */ /* 0x020fe20000000000 */
[----:B------:R-:W-:-:S04]  /*0670*/  IMAD.X R12, RZ, RZ, R5, P3 ;  /* 0x000000ffff0c7224 */ /* 0x000fc800018e0605 */
[----:B------:R2:W-:Y:S01]  /*0680*/  STG.E desc[UR4][R8.64+0x1c], R17 ;  /* 0x00001c1108007986 */ /* 0x0005e2000c101904 */
[----:B------:R-:W-:Y:S05]  /*0690*/  @P1 BRA `(.L_x_1) ;  /* 0xfffffff800cc1947 */ /* 0x000fea000383ffff */
.L_x_0:
[----:B0-----:R-:W-:Y:S05]  /*06a0*/  @!P0 EXIT ;  /* 0x000000000000894d */ /* 0x001fea0003800000 */
[----:B------:R-:W-:Y:S02]  /*06b0*/  ISETP.GE.U32.AND P1, PT, R14, 0x8, PT ;  /* 0x000000080e00780c */ /* 0x000fe40003f26070 */
[----:B------:R-:W-:-:S04]  /*06c0*/  LOP3.LUT R16, R2, 0x7, RZ, 0xc0, !PT ;  /* 0x0000000702107812 */ /* 0x000fc800078ec0ff */
[----:B------:R-:W-:-:S07]  /*06d0*/  ISETP.NE.AND P0, PT, R16, RZ, PT ;  /* 0x000000ff1000720c */ /* 0x000fce0003f05270 */
[----:B------:R-:W-:Y:S06]  /*06e0*/  @!P1 BRA `(.L_x_2) ;  /* 0x0000000000d09947 */ /* 0x000fec0003800000 */
[----:B------:R-:W0:Y:S01]  /*06f0*/  LDC.64 R10, c[0x0][0x380] ;  /* 0x0000e000ff0a7b82 */ /* 0x000e220000000a00 */
[C---:B------:R-:W-:Y:S01]  /*0700*/  IMAD.IADD R5, R0.reuse, 0x1, R3 ;  /* 0x0000000100057824 */ /* 0x040fe200078e0203 */
[----:B------:R-:W1:Y:S06]  /*0710*/  LDCU.128 UR8, c[0x0][0x380] ;  /* 0x00007000ff0877ac */ /* 0x000e6c0008000c00 */
[----:B------:R-:W3:Y:S08]  /*0720*/  LDC.64 R12, c[0x0][0x388] ;  /* 0x0000e200ff0c7b82 */ /* 0x000ef00000000a00 */
[----:B--2---:R-:W2:Y:S01]  /*0730*/  LDC.64 R8, c[0x0][0x390] ;  /* 0x0000e400ff087b82 */ /* 0x004ea20000000a00 */
[----:B------:R-:W-:Y:S01]  /*0740*/  IADD3 R17, P1, PT, R0, R3, RZ ;  /* 0x0000000300117210 */ /* 0x000fe20007f3e0ff */
[----:B------:R-:W4:Y:S01]  /*0750*/  LDCU.64 UR6, c[0x0][0x390] ;  /* 0x00007200ff0677ac */ /* 0x000f220008000a00 */
[----:B0-----:R-:W-:-:S06]  /*0760*/  IMAD.WIDE.U32 R10, R5, 0x4, R10 ;  /* 0x00000004050a7825 */ /* 0x001fcc00078e000a */
[----:B------:R-:W5:Y:S01]  /*0770*/  LDG.E R10, desc[UR4][R10.64] ;  /* 0x000000040a0a7981 */ /* 0x000f62000c1e1900 */
[----:B---3--:R-:W-:-:S06]  /*0780*/  IMAD.WIDE.U32 R12, R5, 0x4, R12 ;  /* 0x00000004050c7825 */ /* 0x008fcc00078e000c */
[----:B------:R-:W5:Y:S01]  /*0790*/  LDG.E R13, desc[UR4][R12.64] ;  /* 0x000000040c0d7981 */ /* 0x000f62000c1e1900 */
[----:B------:R-:W-:Y:S01]  /*07a0*/  IADD3.X R4, PT, PT, RZ, RZ, RZ, P1, !PT ;  /* 0x000000ffff047210 */ /* 0x000fe20000ffe4ff */
[----:B------:R-:W-:-:S03]  /*07b0*/  IMAD.SHL.U32 R14, R17, 0x4, RZ ;  /* 0x00000004110e7824 */ /* 0x000fc600078e00ff */
[----:B------:R-:W-:Y:S02]  /*07c0*/  SHF.L.U64.HI R17, R17, 0x2, R4 ;  /* 0x0000000211117819 */ /* 0x000fe40000010204 */
[C---:B-1----:R-:W-:Y:S02]  /*07d0*/  IADD3 R6, P1, PT, R14.reuse, UR8, RZ ;  /* 0x000000080e067c10 */ /* 0x042fe4000ff3e0ff */
[----:B------:R-:W-:Y:S02]  /*07e0*/  IADD3 R4, P2, PT, R14, UR10, RZ ;  /* 0x0000000a0e047c10 */ /* 0x000fe4000ff5e0ff */
[----:B------:R-:W-:Y:S01]  /*07f0*/  IADD3.X R7, PT, PT, R17, UR9, RZ, P1, !PT ;  /* 0x0000000911077c10 */ /* 0x000fe20008ffe4ff */
[----:B-----5:R-:W-:Y:S01]  /*0800*/  FADD R15, R10, R13 ;  /* 0x0000000d0a0f7221 */ /* 0x020fe20000000000 */
[----:B--2---:R-:W-:Y:S01]  /*0810*/  IMAD.WIDE.U32 R10, R5, 0x4, R8 ;  /* 0x00000004050a7825 */ /* 0x004fe200078e0008 */
[----:B------:R-:W-:-:S04]  /*0820*/  IADD3.X R5, PT, PT, R17, UR11, RZ, P2, !PT ;  /* 0x0000000b11057c10 */ /* 0x000fc800097fe4ff */
[----:B------:R0:W-:Y:S04]  /*0830*/  STG.E desc[UR4][R10.64], R15 ;  /* 0x0000000f0a007986 */ /* 0x0001e8000c101904 */
[----:B------:R-:W2:Y:S04]  /*0840*/  LDG.E R12, desc[UR4][R6.64+0x4] ;  /* 0x00000404060c7981 */ /* 0x000ea8000c1e1900 */
[----:B------:R-:W2:Y:S01]  /*0850*/  LDG.E R13, desc[UR4][R4.64+0x4] ;  /* 0x00000404040d7981 */ /* 0x000ea2000c1e1900 */
[----:B----4-:R-:W-:-:S04]  /*0860*/  IADD3 R8, P1, PT, R14, UR6, RZ ;  /* 0x000000060e087c10 */ /* 0x010fc8000ff3e0ff */
[----:B------:R-:W-:Y:S01]  /*0870*/  IADD3.X R9, PT, PT, R17, UR7, RZ, P1, !PT ;  /* 0x0000000711097c10 */ /* 0x000fe20008ffe4ff */
[----:B--2---:R-:W-:-:S05]  /*0880*/  FADD R13, R12, R13 ;  /* 0x0000000d0c0d7221 */ /* 0x004fca0000000000 */
[----:B------:R1:W-:Y:S04]  /*0890*/  STG.E desc[UR4][R8.64+0x4], R13 ;  /* 0x0000040d08007986 */ /* 0x0003e8000c101904 */
[----:B------:R-:W2:Y:S04]  /*08a0*/  LDG.E R12, desc[UR4][R6.64+0x8] ;  /* 0x00000804060c7981 */ /* 0x000ea8000c1e1900 */
[----:B------:R-:W2:Y:S02]  /*08b0*/  LDG.E R17, desc[UR4][R4.64+0x8] ;  /* 0x0000080404117981 */ /* 0x000ea4000c1e1900 */
[----:B--2---:R-:W-:-:S05]  /*08c0*/  FADD R17, R12, R17 ;  /* 0x000000110c117221 */ /* 0x004fca0000000000 */
[----:B------:R2:W-:Y:S04]  /*08d0*/  STG.E desc[UR4][R8.64+0x8], R17 ;  /* 0x0000081108007986 */ /* 0x0005e8000c101904 */
[----:B0-----:R-:W3:Y:S04]  /*08e0*/  LDG.E R10, desc[UR4][R6.64+0xc] ;  /* 0x00000c04060a7981 */ /* 0x001ee8000c1e1900 */
[----:B------:R-:W3:Y:S02]  /*08f0*/  LDG.E R11, desc[UR4][R4.64+0xc] ;  /* 0x00000c04040b7981 */ /* 0x000ee4000c1e1900 */
[----:B---3--:R-:W-:-:S05]  /*0900*/  FADD R11, R10, R11 ;  /* 0x0000000b0a0b7221 */ /* 0x008fca0000000000 */
[----:B------:R0:W-:Y:S04]  /*0910*/  STG.E desc[UR4][R8.64+0xc], R11 ;  /* 0x00000c0b08007986 */ /* 0x0001e8000c101904 */
[----:B------:R-:W3:Y:S04]  /*0920*/  LDG.E R10, desc[UR4][R6.64+0x10] ;  /* 0x00001004060a7981 */ /* 0x000ee8000c1e1900 */
[----:B------:R-:W3:Y:S02]  /*0930*/  LDG.E R15, desc[UR4][R4.64+0x10] ;  /* 0x00001004040f7981 */ /* 0x000ee4000c1e1900 */
[----:B---3--:R-:W-:-:S05]  /*0940*/  FADD R15, R10, R15 ;  /* 0x0000000f0a0f7221 */ /* 0x008fca0000000000 */
        /* <DEDUP_REMOVED lines=9> */
[----:B------:R-:W2:Y:S04]  /*09e0*/  LDG.E R10, desc[UR4][R6.64+0x1c] ;  /* 0x00001c04060a7981 */ /* 0x000ea8000c1e1900 */
[----:B0-----:R-:W2:Y:S01]  /*09f0*/  LDG.E R11, desc[UR4][R4.64+0x1c] ;  /* 0x00001c04040b7981 */ /* 0x001ea2000c1e1900 */
[----:B------:R-:W-:Y:S01]  /*0a00*/  IADD3 R3, PT, PT, R3, 0x8, RZ ;  /* 0x0000000803037810 */ /* 0x000fe20007ffe0ff */
[----:B--2---:R-:W-:-:S05]  /*0a10*/  FADD R11, R10, R11 ;  /* 0x0000000b0a0b7221 */ /* 0x004fca0000000000 */
[----:B------:R3:W-:Y:S02]  /*0a20*/  STG.E desc[UR4][R8.64+0x1c], R11 ;  /* 0x00001c0b08007986 */ /* 0x0007e4000c101904 */
.L_x_2:
[----:B------:R-:W-:Y:S05]  /*0a30*/  @!P0 EXIT ;  /* 0x000000000000894d */ /* 0x000fea0003800000 */
[----:B------:R-:W-:Y:S02]  /*0a40*/  ISETP.GE.U32.AND P1, PT, R16, 0x4, PT ;  /* 0x000000041000780c */ /* 0x000fe40003f26070 */
[----:B------:R-:W-:-:S04]  /*0a50*/  LOP3.LUT R2, R2, 0x3, RZ, 0xc0, !PT ;  /* 0x0000000302027812 */ /* 0x000fc800078ec0ff */
[----:B------:R-:W-:-:S07]  /*0a60*/  ISETP.NE.AND P0, PT, R2, RZ, PT ;  /* 0x000000ff0200720c */ /* 0x000fce0003f05270 */
[----:B------:R-:W-:Y:S06]  /*0a70*/  @!P1 BRA `(.L_x_3) ;  /* 0x0000000000909947 */ /* 0x000fec0003800000 */
[----:B------:R-:W0:Y:S01]  /*0a80*/  LDC.64 R4, c[0x0][0x380] ;  /* 0x0000e000ff047b82 */ /* 0x000e220000000a00 */
[----:B--23--:R-:W-:Y:S01]  /*0a90*/  IMAD.IADD R17, R0, 0x1, R3 ;  /* 0x0000000100117824 */ /* 0x00cfe200078e0203 */
[----:B------:R-:W1:Y:S01]  /*0aa0*/  LDCU.128 UR8, c[0x0][0x380] ;  /* 0x00007000ff0877ac */ /* 0x000e620008000c00 */
[----:B------:R-:W2:Y:S05]  /*0ab0*/  LDCU.64 UR6, c[0x0][0x390] ;  /* 0x00007200ff0677ac */ /* 0x000eaa0008000a00 */
[----:B------:R-:W3:Y:S08]  /*0ac0*/  LDC.64 R6, c[0x0][0x388] ;  /* 0x0000e200ff067b82 */ /* 0x000ef00000000a00 */
[----:B------:R-:W4:Y:S01]  /*0ad0*/  LDC.64 R12, c[0x0][0x390] ;  /* 0x0000e400ff0c7b82 */ /* 0x000f220000000a00 */
[----:B0-----:R-:W-:-:S06]  /*0ae0*/  IMAD.WIDE.U32 R8, R17, 0x4, R4 ;  /* 0x0000000411087825 */ /* 0x001fcc00078e0004 */
[----:B------:R-:W5:Y:S01]  /*0af0*/  LDG.E R8, desc[UR4][R8.64] ;  /* 0x0000000408087981 */ /* 0x000f62000c1e1900 */
[----:B---3--:R-:W-:-:S06]  /*0b00*/  IMAD.WIDE.U32 R10, R17, 0x4, R6 ;  /* 0x00000004110a7825 */ /* 0x008fcc00078e0006 */
[----:B------:R-:W5:Y:S01]  /*0b10*/  LDG.E R11, desc[UR4][R10.64] ;  /* 0x000000040a0b7981 */ /* 0x000f62000c1e1900 */
[----:B------:R-:W-:-:S04]  /*0b20*/  IADD3 R4, P1, PT, R0, R3, RZ ;  /* 0x0000000300047210 */ /* 0x000fc80007f3e0ff */
[----:B------:R-:W-:Y:S01]  /*0b30*/  IADD3.X R5, PT, PT, RZ, RZ, RZ, P1, !PT ;  /* 0x000000ffff057210 */ /* 0x000fe20000ffe4ff */
[----:B------:R-:W-:-:S03]  /*0b40*/  IMAD.SHL.U32 R16, R4, 0x4, RZ ;  /* 0x0000000404107824 */ /* 0x000fc600078e00ff */
[----:B------:R-:W-:Y:S02]  /*0b50*/  SHF.L.U64.HI R14, R4, 0x2, R5 ;  /* 0x00000002040e7819 */ /* 0x000fe40000010205 */
[C---:B-1----:R-:W-:Y:S02]  /*0b60*/  IADD3 R6, P1, PT, R16.reuse, UR8, RZ ;  /* 0x0000000810067c10 */ /* 0x042fe4000ff3e0ff */
[----:B------:R-:W-:Y:S01]  /*0b70*/  IADD3 R4, P2, PT, R16, UR10, RZ ;  /* 0x0000000a10047c10 */ /* 0x000fe2000ff5e0ff */
[----:B----4-:R-:W-:Y:S01]  /*0b80*/  IMAD.WIDE.U32 R12, R17, 0x4, R12 ;  /* 0x00000004110c7825 */ /* 0x010fe200078e000c */
[C---:B------:R-:W-:Y:S02]  /*0b90*/  IADD3.X R7, PT, PT, R14.reuse, UR9, RZ, P1, !PT ;  /* 0x000000090e077c10 */ /* 0x040fe40008ffe4ff */
[----:B------:R-:W-:Y:S01]  /*0ba0*/  IADD3.X R5, PT, PT, R14, UR11, RZ, P2, !PT ;  /* 0x0000000b0e057c10 */ /* 0x000fe200097fe4ff */
[----:B-----5:R-:W-:-:S05]  /*0bb0*/  FADD R15, R8, R11 ;  /* 0x0000000b080f7221 */ /* 0x020fca0000000000 */
[----:B------:R0:W-:Y:S04]  /*0bc0*/  STG.E desc[UR4][R12.64], R15 ;  /* 0x0000000f0c007986 */ /* 0x0001e8000c101904 */
[----:B------:R-:W3:Y:S04]  /*0bd0*/  LDG.E R10, desc[UR4][R6.64+0x4] ;  /* 0x00000404060a7981 */ /* 0x000ee8000c1e1900 */
[----:B------:R-:W3:Y:S01]  /*0be0*/  LDG.E R11, desc[UR4][R4.64+0x4] ;  /* 0x00000404040b7981 */ /* 0x000ee2000c1e1900 */
[----:B--2---:R-:W-:-:S04]  /*0bf0*/  IADD3 R8, P1, PT, R16, UR6, RZ ;  /* 0x0000000610087c10 */ /* 0x004fc8000ff3e0ff */
[----:B------:R-:W-:Y:S01]  /*0c00*/  IADD3.X R9, PT, PT, R14, UR7, RZ, P1, !PT ;  /* 0x000000070e097c10 */ /* 0x000fe20008ffe4ff */
[----:B---3--:R-:W-:-:S05]  /*0c10*/  FADD R11, R10, R11 ;  /* 0x0000000b0a0b7221 */ /* 0x008fca0000000000 */
[----:B------:R1:W-:Y:S04]  /*0c20*/  STG.E desc[UR4][R8.64+0x4], R11 ;  /* 0x0000040b08007986 */ /* 0x0003e8000c101904 */
[----:B------:R-:W2:Y:S04]  /*0c30*/  LDG.E R10, desc[UR4][R6.64+0x8] ;  /* 0x00000804060a7981 */ /* 0x000ea8000c1e1900 */
[----:B------:R-:W2:Y:S02]  /*0c40*/  LDG.E R17, desc[UR4][R4.64+0x8] ;  /* 0x0000080404117981 */ /* 0x000ea4000c1e1900 */
[----:B--2---:R-:W-:-:S05]  /*0c50*/  FADD R17, R10, R17 ;  /* 0x000000110a117221 */ /* 0x004fca0000000000 */
[----:B------:R1:W-:Y:S04]  /*0c60*/  STG.E desc[UR4][R8.64+0x8], R17 ;  /* 0x0000081108007986 */ /* 0x0003e8000c101904 */
[----:B------:R-:W2:Y:S04]  /*0c70*/  LDG.E R10, desc[UR4][R6.64+0xc] ;  /* 0x00000c04060a7981 */ /* 0x000ea8000c1e1900 */
[----:B0-----:R-:W2:Y:S01]  /*0c80*/  LDG.E R13, desc[UR4][R4.64+0xc] ;  /* 0x00000c04040d7981 */ /* 0x001ea2000c1e1900 */
[----:B------:R-:W-:Y:S01]  /*0c90*/  IADD3 R3, PT, PT, R3, 0x4, RZ ;  /* 0x0000000403037810 */ /* 0x000fe20007ffe0ff */
[----:B--2---:R-:W-:-:S05]  /*0ca0*/  FADD R13, R10, R13 ;  /* 0x0000000d0a0d7221 */ /* 0x004fca0000000000 */
[----:B------:R1:W-:Y:S02]  /*0cb0*/  STG.E desc[UR4][R8.64+0xc], R13 ;  /* 0x00000c0d08007986 */ /* 0x0003e4000c101904 */
.L_x_3:
[----:B------:R-:W-:Y:S05]  /*0cc0*/  @!P0 EXIT ;  /* 0x000000000000894d */ /* 0x000fea0003800000 */
[----:B------:R-:W0:Y:S01]  /*0cd0*/  LDC.64 R4, c[0x0][0x390] ;  /* 0x0000e400ff047b82 */ /* 0x000e220000000a00 */
[----:B------:R-:W-:Y:S02]  /*0ce0*/  IMAD.IADD R3, R0, 0x1, R3 ;  /* 0x0000000100037824 */ /* 0x000fe400078e0203 */
[----:B------:R-:W-:-:S05]  /*0cf0*/  IMAD.MOV R0, RZ, RZ, -R2 ;  /* 0x000000ffff007224 */ /* 0x000fca00078e0a02 */
[----:B------:R-:W4:Y:S08]  /*0d00*/  LDC.64 R6, c[0x0][0x388] ;  /* 0x0000e200ff067b82 */ /* 0x000f300000000a00 */
[----:B-123--:R-:W1:Y:S01]  /*0d10*/  LDC.64 R8, c[0x0][0x380] ;  /* 0x0000e000ff087b82 */ /* 0x00ee620000000a00 */
[----:B0-----:R-:W-:-:S04]  /*0d20*/  IMAD.WIDE.U32 R4, R3, 0x4, R4 ;  /* 0x0000000403047825 */ /* 0x001fc800078e0004 */
[----:B------:R-:W-:Y:S01]  /*0d30*/  IMAD.MOV.U32 R13, RZ, RZ, R5 ;  /* 0x000000ffff0d7224 */ /* 0x000fe200078e0005 */
[----:B------:R-:W-:Y:S01]  /*0d40*/  MOV R10, R4 ;  /* 0x00000004000a7202 */ /* 0x000fe20000000f00 */
[----:B----4-:R-:W-:-:S05]  /*0d50*/  IMAD.WIDE.U32 R6, R3, 0x4, R6 ;  /* 0x0000000403067825 */ /* 0x010fca00078e0006 */
[----:B------:R-:W-:Y:S01]  /*0d60*/  MOV R11, R7 ;  /* 0x00000007000b7202 */ /* 0x000fe20000000f00 */
[----:B-1----:R-:W-:-:S07]  /*0d70*/  IMAD.WIDE.U32 R8, R3, 0x4, R8 ;  /* 0x0000000403087825 */ /* 0x002fce00078e0008 */
.L_x_4:
[----:B0-----:R-:W-:Y:S01]  /*0d80*/  MOV R2, R8 ;  /* 0x0000000800027202 */ /* 0x001fe20000000f00 */
[----:B------:R-:W-:Y:S01]  /*0d90*/  IMAD.MOV.U32 R5, RZ, RZ, R11 ;  /* 0x000000ffff057224 */ /* 0x000fe200078e000b */
[----:B------:R-:W-:Y:S01]  /*0da0*/  MOV R4, R6 ;  /* 0x0000000600047202 */ /* 0x000fe20000000f00 */
[----:B------:R-:W-:-:S04]  /*0db0*/  IMAD.MOV.U32 R3, RZ, RZ, R9 ;  /* 0x000000ffff037224 */ /* 0x000fc800078e0009 */
[----:B------:R-:W2:Y:S04]  /*0dc0*/  LDG.E R5, desc[UR4][R4.64] ;  /* 0x0000000404057981 */ /* 0x000ea8000c1e1900 */
[----:B------:R0:W2:Y:S01]  /*0dd0*/  LDG.E R2, desc[UR4][R2.64] ;  /* 0x0000000402027981 */ /* 0x0000a2000c1e1900 */
[----:B------:R-:W-:-:S04]  /*0de0*/  IADD3 R0, PT, PT, R0, 0x1, RZ ;  /* 0x0000000100007810 */ /* 0x000fc80007ffe0ff */
[----:B------:R-:W-:Y:S02]  /*0df0*/  ISETP.NE.AND P0, PT, R0, RZ, PT ;  /* 0x000000ff0000720c */ /* 0x000fe40003f05270 */
[----:B------:R-:W-:Y:S01]  /*0e00*/  IADD3 R8, P3, PT, R8, 0x4, RZ ;  /* 0x0000000408087810 */ /* 0x000fe20007f7e0ff */
[----:B0-----:R-:W-:Y:S01]  /*0e10*/  IMAD.MOV.U32 R3, RZ, RZ, R13 ;  /* 0x000000ffff037224 */ /* 0x001fe200078e000d */
[----:B------:R-:W-:-:S03]  /*0e20*/  IADD3 R6, P2, PT, R6, 0x4, RZ ;  /* 0x0000000406067810 */ /* 0x000fc60007f5e0ff */
[----:B------:R-:W-:Y:S01]  /*0e30*/  IMAD.X R9, RZ, RZ, R9, P3 ;  /* 0x000000ffff097224 */ /* 0x000fe200018e0609 */
[----:B------:R-:W-:Y:S01]  /*0e40*/  IADD3.X R11, PT, PT, RZ, R11, RZ, P2, !PT ;  /* 0x0000000bff0b7210 */ /* 0x000fe200017fe4ff */
[----:B--2---:R-:W-:Y:S01]  /*0e50*/  FADD R7, R2, R5 ;  /* 0x0000000502077221 */ /* 0x004fe20000000000 */
[----:B------:R-:W-:Y:S02]  /*0e60*/  MOV R2, R10 ;  /* 0x0000000a00027202 */ /* 0x000fe40000000f00 */
[----:B------:R-:W-:-:S03]  /*0e70*/  IADD3 R10, P1, PT, R10, 0x4, RZ ;  /* 0x000000040a0a7810 */ /* 0x000fc60007f3e0ff */
[----:B------:R0:W-:Y:S02]  /*0e80*/  STG.E desc[UR4][R2.64], R7 ;  /* 0x0000000702007986 */ /* 0x0001e4000c101904 */
[----:B------:R-:W-:Y:S01]  /*0e90*/  IMAD.X R13, RZ, RZ, R13, P1 ;  /* 0x000000ffff0d7224 */ /* 0x000fe200008e060d */
[----:B------:R-:W-:Y:S07]  /*0ea0*/  @P0 BRA `(.L_x_4) ;  /* 0xfffffffc00b40947 */ /* 0x000fee000383ffff */
[----:B------:R-:W-:Y:S05]  /*0eb0*/  EXIT ;  /* 0x000000000000794d */ /* 0x000fea0003800000 */
.L_x_5:
[----:B------:R-:W-:-:S00]  /*0ec0*/  BRA `(.L_x_5) ;  /* 0xfffffffc00fc7947 */ /* 0x000fc0000383ffff */
[----:B------:R-:W-:-:S00]  /*0ed0*/  NOP ;  /* 0x0000000000007918 */ /* 0x000fc00000000000 */
        /* <DEDUP_REMOVED lines=10> */
.L_x_13:


//--------------------- .text._Z12matrixAddColPfS_S_i --------------------------
	.section	.text._Z12matrixAddColPfS_S_i,"ax",@progbits
	.align	128
        .global         _Z12matrixAddColPfS_S_i
        .type           _Z12matrixAddColPfS_S_i,@function
        .size           _Z12matrixAddColPfS_S_i,(.L_x_14 - _Z12matrixAddColPfS_S_i)
        .other          _Z12matrixAddColPfS_S_i,@"STO_CUDA_ENTRY STV_DEFAULT"
_Z12matrixAddColPfS_S_i:
.text._Z12matrixAddColPfS_S_i:
[----:B------:R-:W-:Y:S01]  /*0000*/  LDC R1, c[0x0][0x37c] ;  /* 0x0000df00ff017b82 */ /* 0x000fe20000000800 */
[----:B------:R-:W0:Y:S07]  /*0010*/  S2R R2, SR_TID.X ;  /* 0x0000000000027919 */ /* 0x000e2e0000002100 */
[----:B------:R-:W0:Y:S08]  /*0020*/  S2UR UR4, SR_CTAID.X ;  /* 0x00000000000479c3 */ /* 0x000e300000002500 */
[----:B------:R-:W0:Y:S08]  /*0030*/  LDC R3, c[0x0][0x360] ;  /* 0x0000d800ff037b82 */ /* 0x000e300000000800 */
[----:B------:R-:W1:Y:S01]  /*0040*/  LDC R0, c[0x0][0x398] ;  /* 0x0000e600ff007b82 */ /* 0x000e620000000800 */
[----:B0-----:R-:W-:Y:S01]  /*0050*/  IMAD R3, R3, UR4, R2 ;  /* 0x0000000403037c24 */ /* 0x001fe2000f8e0202 */
[----:B-1----:R-:W-:-:S04]  /*0060*/  ISETP.GE.AND P0, PT, R0, 0x1, PT ;  /* 0x000000010000780c */ /* 0x002fc80003f06270 */
[----:B------:R-:W-:-:S13]  /*0070*/  ISETP.GE.OR P0, PT, R3, R0, !P0 ;  /* 0x000000000300720c */ /* 0x000fda0004706670 */
[----:B------:R-:W-:Y:S05]  /*0080*/  @P0 EXIT ;  /* 0x000000000000094d */ /* 0x000fea0003800000 */
[C---:B------:R-:W-:Y:S01]  /*0090*/  IADD3 R2, PT, PT, R0.reuse, -0x1, RZ ;  /* 0xffffffff00027810 */ /* 0x040fe20007ffe0ff */
[----:B------:R-:W0:Y:S01]  /*00a0*/  LDCU.64 UR4, c[0x0][0x358] ;  /* 0x00006b00ff0477ac */ /* 0x000e220008000a00 */
[----:B------:R-:W-:Y:S02]  /*00b0*/  LOP3.LUT R20, R0, 0xf, RZ, 0xc0, !PT ;  /* 0x0000000f00147812 */ /* 0x000fe400078ec0ff */
[----:B------:R-:W-:Y:S01]  /*00c0*/  ISETP.GE.U32.AND P1, PT, R2, 0xf, PT ;  /* 0x0000000f0200780c */ /* 0x000fe20003f26070 */
[----:B------:R-:W-:Y:S01]  /*00d0*/  HFMA2 R2, -RZ, RZ, 0, 0 ;  /* 0x00000000ff027431 */ /* 0x000fe200000001ff */
[----:B------:R-:W-:-:S11]  /*00e0*/  ISETP.NE.AND P0, PT, R20, RZ, PT ;  /* 0x000000ff1400720c */ /* 0x000fd60003f05270 */
[----:B------:R-:W-:Y:S05]  /*00f0*/  @!P1 BRA `(.L_x_6) ;  /* 0x0000000400e89947 */ /* 0x000fea0003800000 */
[----:B------:R-:W-:Y:S02]  /*0100*/  LOP3.LUT R2, R0, 0x7ffffff0, RZ, 0xc0, !PT ;  /* 0x7ffffff000027812 */ /* 0x000fe400078ec0ff */
[----:B------:R-:W-:Y:S02]  /*0110*/  MOV R5, R3 ;  /* 0x0000000300057202 */ /* 0x000fe40000000f00 */
[----:B------:R-:W-:-:S07]  /*0120*/  IADD3 R4, PT, PT, -R2, RZ, RZ ;  /* 0x000000ff02047210 */ /* 0x000fce0007ffe1ff */
.L_x_7:
[----:B---3--:R-:W1:Y:S08]  /*0130*/  LDC.64 R14, c[0x0][0x380] ;  /* 0x0000e000ff0e7b82 */ /* 0x008e700000000a00 */
[----:B------:R-:W2:Y:S08]  /*0140*/  LDC.64 R16, c[0x0][0x388] ;  /* 0x0000e200ff107b82 */ /* 0x000eb00000000a00 */
[----:B------:R-:W3:Y:S01]  /*0150*/  LDC.64 R6, c[0x0][0x390] ;  /* 0x0000e400ff067b82 */ /* 0x000ee20000000a00 */
[----:B-1----:R-:W-:-:S05]  /*0160*/  IMAD.WIDE R14, R5, 0x4, R14 ;  /* 0x00000004050e7825 */ /* 0x002fca00078e020e */
[----:B0-----:R-:W4:Y:S01]  /*0170*/  LDG.E R8, desc[UR4][R14.64] ;  /* 0x000000040e087981 */ /* 0x001f22000c1e1900 */
[----:B--2---:R-:W-:-:S05]  /*0180*/  IMAD.WIDE R16, R5, 0x4, R16 ;  /* 0x0000000405107825 */ /* 0x004fca00078e0210 */
[----:B------:R-:W4:Y:S01]  /*0190*/  LDG.E R9, desc[UR4][R16.64] ;  /* 0x0000000410097981 */ /* 0x000f22000c1e1900 */
[----:B------:R-:W-:-:S04]  /*01a0*/  IMAD.WIDE.U32 R10, R0, 0x4, R14 ;  /* 0x00000004000a7825 */ /* 0x000fc800078e000e */
[----:B---3--:R-:W-:-:S04]  /*01b0*/  IMAD.WIDE R6, R5, 0x4, R6 ;  /* 0x0000000405067825 */ /* 0x008fc800078e0206 */
[----:B----4-:R-:W-:Y:S01]  /*01c0*/  FADD R21, R8, R9 ;  /* 0x0000000908157221 */ /* 0x010fe20000000000 */
[----:B------:R-:W-:-:S04]  /*01d0*/  IMAD.WIDE.U32 R8, R0, 0x4, R16 ;  /* 0x0000000400087825 */ /* 0x000fc800078e0010 */
[----:B------:R0:W-:Y:S04]  /*01e0*/  STG.E desc[UR4][R6.64], R21 ;  /* 0x0000001506007986 */ /* 0x0001e8000c101904 */
[----:B------:R-:W2:Y:S04]  /*01f0*/  LDG.E R18, desc[UR4][R10.64] ;  /* 0x000000040a127981 */ /* 0x000ea8000c1e1900 */
[----:B------:R-:W2:Y:S01]  /*0200*/  LDG.E R19, desc[UR4][R8.64] ;  /* 0x0000000408137981 */ /* 0x000ea2000c1e1900 */
[----:B------:R-:W-:-:S04]  /*0210*/  IMAD.WIDE.U32 R12, R0, 0x4, R6 ;  /* 0x00000004000c7825 */ /* 0x000fc800078e0006 */
[----:B------:R-:W-:-:S04]  /*0220*/  IMAD.WIDE.U32 R16, R0, 0x4, R10 ;  /* 0x0000000400107825 */ /* 0x000fc800078e000a */
[----:B------:R-:W-:-:S04]  /*0230*/  IMAD.WIDE.U32 R14, R0, 0x4, R8 ;  /* 0x00000004000e7825 */ /* 0x000fc800078e0008 */
[----:B--2---:R-:W-:-:S05]  /*0240*/  FADD R23, R18, R19 ;  /* 0x0000001312177221 */ /* 0x004fca0000000000 */
[----:B------:R1:W-:Y:S04]  /*0250*/  STG.E desc[UR4][R12.64], R23 ;  /* 0x000000170c007986 */ /* 0x0003e8000c101904 */
[----:B------:R-:W2:Y:S04]  /*0260*/  LDG.E R22, desc[UR4][R16.64] ;  /* 0x0000000410167981 */ /* 0x000ea8000c1e1900 */
[----:B------:R-:W2:Y:S01]  /*0270*/  LDG.E R25, desc[UR4][R14.64] ;  /* 0x000000040e197981 */ /* 0x000ea2000c1e1900 */
[----:B------:R-:W-:-:S04]  /*0280*/  IMAD.WIDE.U32 R18, R0, 0x4, R12 ;  /* 0x0000000400127825 */ /* 0x000fc800078e000c */
[----:B------:R-:W-:-:S04]  /*0290*/  IMAD.WIDE.U32 R10, R0, 0x4, R16 ;  /* 0x00000004000a7825 */ /* 0x000fc800078e0010 */
[----:B0-----:R-:W-:-:S04]  /*02a0*/  IMAD.WIDE.U32 R6, R0, 0x4, R14 ;  /* 0x0000000400067825 */ /* 0x001fc800078e000e */
[----:B--2---:R-:W-:-:S05]  /*02b0*/  FADD R25, R22, R25 ;  /* 0x0000001916197221 */ /* 0x004fca0000000000 */
[----:B------:R0:W-:Y:S04]  /*02c0*/  STG.E desc[UR4][R18.64], R25 ;  /* 0x0000001912007986 */ /* 0x0001e8000c101904 */
[----:B------:R-:W2:Y:S04]  /*02d0*/  LDG.E R21, desc[UR4][R10.64] ;  /* 0x000000040a157981 */ /* 0x000ea8000c1e1900 */
[----:B------:R-:W2:Y:S01]  /*02e0*/  LDG.E R22, desc[UR4][R6.64] ;  /* 0x0000000406167981 */ /* 0x000ea2000c1e1900 */
[----:B------:R-:W-:-:S04]  /*02f0*/  IMAD.WIDE.U32 R8, R0, 0x4, R18 ;  /* 0x0000000400087825 */ /* 0x000fc800078e0012 */
[----:B------:R-:W-:-:S04]  /*0300*/  IMAD.WIDE.U32 R16, R0, 0x4, R10 ;  /* 0x0000000400107825 */ /* 0x000fc800078e000a */
[----:B-1----:R-:W-:-:S04]  /*0310*/  IMAD.WIDE.U32 R12, R0, 0x4, R6 ;  /* 0x00000004000c7825 */ /* 0x002fc800078e0006 */
[----:B--2---:R-:W-:-:S05]  /*0320*/  FADD R21, R21, R22 ;  /* 0x0000001615157221 */ /* 0x004fca0000000000 */
        /* <DEDUP_REMOVED lines=8> */
[----:B------:R-:W3:Y:S04]  /*03b0*/  LDG.E R22, desc[UR4][R10.64] ;  /* 0x000000040a167981 */ /* 0x000ee8000c1e1900 */
[----:B0-----:R-:W3:Y:S01]  /*03c0*/  LDG.E R25, desc[UR4][R6.64] ;  /* 0x0000000406197981 */ /* 0x001ee2000c1e1900 */
[----:B------:R-:W-:-:S04]  /*03d0*/  IMAD.WIDE.U32 R18, R0, 0x4, R14 ;  /* 0x0000000400127825 */ /* 0x000fc800078e000e */
[----:B------:R-:W-:-:S04]  /*03e0*/  IMAD.WIDE.U32 R16, R0, 0x4, R10 ;  /* 0x0000000400107825 */ /* 0x000fc800078e000a */
[----:B-1----:R-:W-:-:S04]  /*03f0*/  IMAD.WIDE.U32 R8, R0, 0x4, R6 ;  /* 0x0000000400087825 */ /* 0x002fc800078e0006 */
[----:B---3--:R-:W-:-:S05]  /*0400*/  FADD R25, R22, R25 ;  /* 0x0000001916197221 */ /* 0x008fca0000000000 */
[----:B------:R0:W-:Y:S04]  /*0410*/  STG.E desc[UR4][R18.64], R25 ;  /* 0x0000001912007986 */ /* 0x0001e8000c101904 */
[----:B------:R-:W3:Y:S04]  /*0420*/  LDG.E R21, desc[UR4][R16.64] ;  /* 0x0000000410157981 */ /* 0x000ee8000c1e1900 */
[----:B------:R-:W3:Y:S01]  /*0430*/  LDG.E R22, desc[UR4][R8.64] ;  /* 0x0000000408167981 */ /* 0x000ee2000c1e1900 */
[----:B------:R-:W-:-:S04]  /*0440*/  IMAD.WIDE.U32 R12, R0, 0x4, R18 ;  /* 0x00000004000c7825 */ /* 0x000fc800078e0012 */
[----:B------:R-:W-:-:S04]  /*0450*/  IMAD.WIDE.U32 R10, R0, 0x4, R16 ;  /* 0x00000004000a7825 */ /* 0x000fc800078e0010 */
[----:B------:R-:W-:-:S04]  /*0460*/  IMAD.WIDE.U32 R6, R0, 0x4, R8 ;  /* 0x0000000400067825 */ /* 0x000fc800078e0008 */
[----:B---3--:R-:W-:-:S05]  /*0470*/  FADD R21, R21, R22 ;  /* 0x0000001615157221 */ /* 0x008fca0000000000 */
[----:B------:R1:W-:Y:S04]  /*0480*/  STG.E desc[UR4][R12.64], R21 ;  /* 0x000000150c007986 */ /* 0x0003e8000c101904 */
[----:B------:R-:W3:Y:S04]  /*0490*/  LDG.E R22, desc[UR4][R10.64] ;  /* 0x000000040a167981 */ /* 0x000ee8000c1e1900 */
[----:B--2---:R-:W3:Y:S01]  /*04a0*/  LDG.E R23, desc[UR4][R6.64] ;  /* 0x0000000406177981 */ /* 0x004ee2000c1e1900 */
[----:B------:R-:W-:-:S04]  /*04b0*/  IMAD.WIDE.U32 R14, R0, 0x4, R12 ;  /* 0x00000004000e7825 */ /* 0x000fc800078e000c */
[----:B------:R-:W-:-:S04]  /*04c0*/  IMAD.WIDE.U32 R16, R0, 0x4, R10 ;  /* 0x0000000400107825 */ /* 0x000fc800078e000a */
[----:B------:R-:W-:-:S04]  /*04d0*/  IMAD.WIDE.U32 R8, R0, 0x4, R6 ;  /* 0x0000000400087825 */ /* 0x000fc800078e0006 */
[----:B---3--:R-:W-:-:S05]  /*04e0*/  FADD R23, R22, R23 ;  /* 0x0000001716177221 */ /* 0x008fca0000000000 */
[----:B------:R2:W-:Y:S04]  /*04f0*/  STG.E desc[UR4][R14.64], R23 ;  /* 0x000000170e007986 */ /* 0x0005e8000c101904 */
[----:B------:R-:W3:Y:S04]  /*0500*/  LDG.E R22, desc[UR4][R16.64] ;  /* 0x0000000410167981 */ /* 0x000ee8000c1e1900 */
[----:B0-----:R-:W3:Y:S01]  /*0510*/  LDG.E R25, desc[UR4][R8.64] ;  /* 0x0000000408197981 */ /* 0x001ee2000c1e1900 */
[----:B------:R-:W-:-:S04]  /*0520*/  IMAD.WIDE.U32 R18, R0, 0x4, R14 ;  /* 0x0000000400127825 */ /* 0x000fc800078e000e */
[----:B------:R-:W-:-:S04]  /*0530*/  IMAD.WIDE.U32 R10, R0, 0x4, R16 ;  /* 0x00000004000a7825 */ /* 0x000fc800078e0010 */
[----:B------:R-:W-:-:S04]  /*0540*/  IMAD.WIDE.U32 R6, R0, 0x4, R8 ;  /* 0x0000000400067825 */ /* 0x000fc800078e0008 */
[----:B---3--:R-:W-:-:S05]  /*0550*/  FADD R25, R22, R25 ;  /* 0x0000001916197221 */ /* 0x008fca0000000000 */
[----:B------:R0:W-:Y:S04]  /*0560*/  STG.E desc[UR4][R18.64], R25 ;  /* 0x0000001912007986 */ /* 0x0001e8000c101904 */
[----:B-1----:R-:W3:Y:S04]  /*0570*/  LDG.E R21, desc[UR4][R10.64] ;  /* 0x000000040a157981 */ /* 0x002ee8000c1e1900 */
[----:B------:R-:W3:Y:S01]  /*0580*/  LDG.E R22, desc[UR4][R6.64] ;  /* 0x0000000406167981 */ /* 0x000ee2000c1e1900 */
[----:B------:R-:W-:-:S04]  /*0590*/  IMAD.WIDE.U32 R12, R0, 0x4, R18 ;  /* 0x00000004000c7825 */ /* 0x000fc800078e0012 */
[----:B--2---:R-:W-:-:S04]  /*05a0*/  IMAD.WIDE.U32 R14, R0, 0x4, R10 ;  /* 0x00000004000e7825 */ /* 0x004fc800078e000a */
[----:B------:R-:W-:-:S04]  /*05b0*/  IMAD.WIDE.U32 R8, R0, 0x4, R6 ;  /* 0x0000000400087825 */ /* 0x000fc800078e0006 */
[----:B---3--:R-:W-:-:S05]  /*05c0*/  FADD R21, R21, R22 ;  /* 0x0000001615157221 */ /* 0x008fca0000000000 */
        /* <DEDUP_REMOVED lines=11> */
[----:B-1----:R-:W-:-:S04]  /*0680*/  IMAD.WIDE.U32 R12, R0, 0x4, R10 ;  /* 0x00000004000c7825 */ /* 0x002fc800078e000a */
[----:B------:R-:W-:-:S04]  /*0690*/  IMAD.WIDE.U32 R8, R0, 0x4, R6 ;  /* 0x0000000400087825 */ /* 0x000fc800078e0006 */
        /* <DEDUP_REMOVED lines=23> */
[----:B------:R-:W2:Y:S04]  /*0810*/  LDG.E R10, desc[UR4][R10.64] ;  /* 0x000000040a0a7981 */ /* 0x000ea8000c1e1900 */
[----:B------:R-:W2:Y:S01]  /*0820*/  LDG.E R7, desc[UR4][R6.64] ;  /* 0x0000000406077981 */ /* 0x000ea2000c1e1900 */
[----:B------:R-:W-:-:S04]  /*0830*/  IADD3 R4, PT, PT, R4, 0x10, RZ ;  /* 0x0000001004047810 */ /* 0x000fc80007ffe0ff */
[----:B------:R-:W-:Y:S01]  /*0840*/  ISETP.NE.AND P1, PT, R4, RZ, PT ;  /* 0x000000ff0400720c */ /* 0x000fe20003f25270 */
[C---:B-1----:R-:W-:Y:S01]  /*0850*/  IMAD.WIDE.U32 R14, R0.reuse, 0x4, R18 ;  /* 0x00000004000e7825 */ /* 0x042fe200078e0012 */
[----:B------:R-:W-:-:S03]  /*0860*/  LEA R5, R0, R5, 0x4 ;  /* 0x0000000500057211 */ /* 0x000fc600078e20ff */
[----:B--2---:R-:W-:-:S05]  /*0870*/  FADD R17, R10, R7 ;  /* 0x000000070a117221 */ /* 0x004fca0000000000 */
[----:B------:R3:W-:Y:S03]  /*0880*/  STG.E desc[UR4][R14.64], R17 ;  /* 0x000000110e007986 */ /* 0x0007e6000c101904 */
[----:B------:R-:W-:Y:S05]  /*0890*/  @P1 BRA `(.L_x_7) ;  /* 0xfffffff800241947 */ /* 0x000fea000383ffff */
.L_x_6:
[----:B0-----:R-:W-:Y:S05]  /*08a0*/  @!P0 EXIT ;  /* 0x000000000000894d */ /* 0x001fea0003800000 */
[----:B------:R-:W-:Y:S02]  /*08b0*/  ISETP.GE.U32.AND P0, PT, R20, 0x8, PT ;  /* 0x000000081400780c */ /* 0x000fe40003f06070 */
[----:B---3--:R-:W-:-:S04]  /*08c0*/  LOP3.LUT R18, R0, 0x7, RZ, 0xc0, !PT ;  /* 0x0000000700127812 */ /* 0x008fc800078ec0ff */
[----:B------:R-:W-:-:S07]  /*08d0*/  ISETP.NE.AND P1, PT, R18, RZ, PT ;  /* 0x000000ff1200720c */ /* 0x000fce0003f25270 */
[----:B------:R-:W-:Y:S06]  /*08e0*/  @!P0 BRA `(.L_x_8) ;  /* 0x0000000000f48947 */ /* 0x000fec0003800000 */
[----:B------:R-:W0:Y:S01]  /*08f0*/  LDC.64 R4, c[0x0][0x380] ;  /* 0x0000e000ff047b82 */ /* 0x000e220000000a00 */
[----:B------:R-:W-:-:S07]  /*0900*/  IMAD R11, R2, R0, R3 ;  /* 0x00000000020b7224 */ /* 0x000fce00078e0203 */
[----:B------:R-:W1:Y:S08]  /*0910*/  LDC.64 R6, c[0x0][0x388] ;  /* 0x0000e200ff067b82 */ /* 0x000e700000000a00 */
[----:B------:R-:W2:Y:S01]  /*0920*/  LDC.64 R8, c[0x0][0x390] ;  /* 0x0000e400ff087b82 */ /* 0x000ea20000000a00 */
[----:B0-----:R-:W-:-:S05]  /*0930*/  IMAD.WIDE R4, R11, 0x4, R4 ;  /* 0x000000040b047825 */ /* 0x001fca00078e0204 */
[----:B------:R-:W3:Y:S01]  /*0940*/  LDG.E R10, desc[UR4][R4.64] ;  /* 0x00000004040a7981 */ /* 0x000ee2000c1e1900 */
[----:B-1----:R-:W-:-:S05]  /*0950*/  IMAD.WIDE R6, R11, 0x4, R6 ;  /* 0x000000040b067825 */ /* 0x002fca00078e0206 */
[----:B------:R-:W3:Y:S01]  /*0960*/  LDG.E R13, desc[UR4][R6.64] ;  /* 0x00000004060d7981 */ /* 0x000ee2000c1e1900 */
[----:B--2---:R-:W-:-:S04]  /*0970*/  IMAD.WIDE R8, R11, 0x4, R8 ;  /* 0x000000040b087825 */ /* 0x004fc800078e0208 */
[----:B---3--:R-:W-:Y:S01]  /*0980*/  FADD R19, R10, R13 ;  /* 0x0000000d0a137221 */ /* 0x008fe20000000000 */
[----:B------:R-:W-:-:S04]  /*0990*/  IMAD.WIDE.U32 R10, R0, 0x4, R4 ;  /* 0x00000004000a7825 */ /* 0x000fc800078e0004 */
[C---:B------:R-:W-:Y:S01]  /*09a0*/  IMAD.WIDE.U32 R12, R0.reuse, 0x4, R6 ;  /* 0x00000004000c7825 */ /* 0x040fe200078e0006 */
        /* <DEDUP_REMOVED lines=11> */
[----:B0-----:R-:W-:-:S04]  /*0a60*/  IMAD.WIDE.U32 R8, R0, 0x4, R4 ;  /* 0x0000000400087825 */ /* 0x001fc800078e0004 */
[----:B------:R-:W-:-:S04]  /*0a70*/  IMAD.WIDE.U32 R10, R0, 0x4, R6 ;  /* 0x00000004000a7825 */ /* 0x000fc800078e0006 */
        /* <DEDUP_REMOVED lines=10> */
[----:B-1----:R-:W3:Y:S01]  /*0b20*/  LDG.E R21, desc[UR4][R6.64] ;  /* 0x0000000406157981 */ /* 0x002ee2000c1e1900 */
        /* <DEDUP_REMOVED lines=12> */
[----:B--2---:R-:W2:Y:S04]  /*0bf0*/  LDG.E R19, desc[UR4][R4.64] ;  /* 0x0000000404137981 */ /* 0x004ea8000c1e1900 */
[----:B------:R-:W2:Y:S01]  /*0c00*/  LDG.E R20, desc[UR4][R6.64] ;  /* 0x0000000406147981 */ /* 0x000ea2000c1e1900 */
[----:B------:R-:W-:-:S04]  /*0c10*/  IMAD.WIDE.U32 R12, R0, 0x4, R16 ;  /* 0x00000004000c7825 */ /* 0x000fc800078e0010 */
[----:B------:R-:W-:-:S04]  /*0c20*/  IMAD.WIDE.U32 R8, R0, 0x4, R4 ;  /* 0x0000000400087825 */ /* 0x000fc800078e0004 */
[----:B------:R-:W-:-:S04]  /*0c30*/  IMAD.WIDE.U32 R10, R0, 0x4, R6 ;  /* 0x00000004000a7825 */ /* 0x000fc800078e0006 */
[----:B--2---:R-:W-:-:S05]  /*0c40*/  FADD R19, R19, R20 ;  /* 0x0000001413137221 */ /* 0x004fca0000000000 */
[----:B------:R2:W-:Y:S04]  /*0c50*/  STG.E desc[UR4][R12.64], R19 ;  /* 0x000000130c007986 */ /* 0x0005e8000c101904 */
[----:B------:R-:W0:Y:S04]  /*0c60*/  LDG.E R8, desc[UR4][R8.64] ;  /* 0x0000000408087981 */ /* 0x000e28000c1e1900 */
[----:B------:R-:W0:Y:S01]  /*0c70*/  LDG.E R11, desc[UR4][R10.64] ;  /* 0x000000040a0b7981 */ /* 0x000e22000c1e1900 */
[----:B-1----:R-:W-:Y:S01]  /*0c80*/  IMAD.WIDE.U32 R14, R0, 0x4, R12 ;  /* 0x00000004000e7825 */ /* 0x002fe200078e000c */
[----:B------:R-:W-:-:S03]  /*0c90*/  IADD3 R2, PT, PT, R2, 0x8, RZ ;  /* 0x0000000802027810 */ /* 0x000fc60007ffe0ff */
[----:B0-----:R-:W-:-:S05]  /*0ca0*/  FADD R17, R8, R11 ;  /* 0x0000000b08117221 */ /* 0x001fca0000000000 */
[----:B------:R2:W-:Y:S02]  /*0cb0*/  STG.E desc[UR4][R14.64], R17 ;  /* 0x000000110e007986 */ /* 0x0005e4000c101904 */
.L_x_8:
[----:B------:R-:W-:Y:S05]  /*0cc0*/  @!P1 EXIT ;  /* 0x000000000000994d */ /* 0x000fea0003800000 */
[----:B------:R-:W-:Y:S02]  /*0cd0*/  ISETP.GE.U32.AND P0, PT, R18, 0x4, PT ;  /* 0x000000041200780c */ /* 0x000fe40003f06070 */
[----:B------:R-:W-:-:S04]  /*0ce0*/  LOP3.LUT R4, R0, 0x3, RZ, 0xc0, !PT ;  /* 0x0000000300047812 */ /* 0x000fc800078ec0ff */
[----:B------:R-:W-:-:S07]  /*0cf0*/  ISETP.NE.AND P1, PT, R4, RZ, PT ;  /* 0x000000ff0400720c */ /* 0x000fce0003f25270 */
[----:B------:R-:W-:Y:S06]  /*0d00*/  @!P0 BRA `(.L_x_9) ;  /* 0x0000000000848947 */ /* 0x000fec0003800000 */
[----:B------:R-:W0:Y:S01]  /*0d10*/  LDC.64 R6, c[0x0][0x380] ;  /* 0x0000e000ff067b82 */ /* 0x000e220000000a00 */
[----:B--2---:R-:W-:-:S07]  /*0d20*/  IMAD R13, R2, R0, R3 ;  /* 0x00000000020d7224 */ /* 0x004fce00078e0203 */
[----:B------:R-:W1:Y:S08]  /*0d30*/  LDC.64 R8, c[0x0][0x388] ;  /* 0x0000e200ff087b82 */ /* 0x000e700000000a00 */
[----:B------:R-:W2:Y:S01]  /*0d40*/  LDC.64 R10, c[0x0][0x390] ;  /* 0x0000e400ff0a7b82 */ /* 0x000ea20000000a00 */
[----:B0-----:R-:W-:-:S05]  /*0d50*/  IMAD.WIDE R6, R13, 0x4, R6 ;  /* 0x000000040d067825 */ /* 0x001fca00078e0206 */
[----:B------:R-:W3:Y:S01]  /*0d60*/  LDG.E R5, desc[UR4][R6.64] ;  /* 0x0000000406057981 */ /* 0x000ee2000c1e1900 */
[----:B-1----:R-:W-:-:S05]  /*0d70*/  IMAD.WIDE R8, R13, 0x4, R8 ;  /* 0x000000040d087825 */ /* 0x002fca00078e0208 */
[----:B------:R-:W3:Y:S01]  /*0d80*/  LDG.E R12, desc[UR4][R8.64] ;  /* 0x00000004080c7981 */ /* 0x000ee2000c1e1900 */
[----:B------:R-:W-:-:S04]  /*0d90*/  IMAD.WIDE.U32 R14, R0, 0x4, R8 ;  /* 0x00000004000e7825 */ /* 0x000fc800078e0008 */
[----:B--2---:R-:W-:-:S04]  /*0da0*/  IMAD.WIDE R10, R13, 0x4, R10 ;  /* 0x000000040d0a7825 */ /* 0x004fc800078e020a */
[----:B---3--:R-:W-:Y:S01]  /*0db0*/  FADD R5, R5, R12 ;  /* 0x0000000c05057221 */ /* 0x008fe20000000000 */
        /* <DEDUP_REMOVED lines=18> */
[----:B------:R-:W-:Y:S01]  /*0ee0*/  IMAD.WIDE.U32 R14, R0, 0x4, R18 ;  /* 0x00000004000e7825 */ /* 0x000fe200078e0012 */
[----:B------:R-:W-:-:S03]  /*0ef0*/  IADD3 R2, PT, PT, R2, 0x4, RZ ;  /* 0x0000000402027810 */ /* 0x000fc60007ffe0ff */
[----:B--2---:R-:W-:-:S05]  /*0f00*/  FADD R5, R10, R13 ;  /* 0x0000000d0a057221 */ /* 0x004fca0000000000 */
[----:B------:R1:W-:Y:S02]  /*0f10*/  STG.E desc[UR4][R14.64], R5 ;  /* 0x000000050e007986 */ /* 0x0003e4000c101904 */
.L_x_9:
[----:B------:R-:W-:Y:S05]  /*0f20*/  @!P1 EXIT ;  /* 0x000000000000994d */ /* 0x000fea0003800000 */
[----:B------:R-:W0:Y:S01]  /*0f30*/  LDC.64 R6, c[0x0][0x390] ;  /* 0x0000e400ff067b82 */ /* 0x000e220000000a00 */
[----:B-12---:R-:W-:Y:S01]  /*0f40*/  IMAD R15, R2, R0, R3 ;  /* 0x00000000020f7224 */ /* 0x006fe200078e0203 */
[----:B------:R-:W-:-:S06]  /*0f50*/  IADD3 R14, PT, PT, -R4, RZ, RZ ;  /* 0x000000ff040e7210 */ /* 0x000fcc0007ffe1ff */
[----:B------:R-:W1:Y:S08]  /*0f60*/  LDC.64 R8, c[0x0][0x380] ;  /* 0x0000e000ff087b82 */ /* 0x000e700000000a00 */
[----:B------:R-:W2:Y:S02]  /*0f70*/  LDC.64 R10, c[0x0][0x388] ;  /* 0x0000e200ff0a7b82 */ /* 0x000ea40000000a00 */
.L_x_10:
[----:B--2---:R-:W-:-:S04]  /*0f80*/  IMAD.WIDE R4, R15, 0x4, R10 ;  /* 0x000000040f047825 */ /* 0x004fc800078e020a */
[C---:B-1----:R-:W-:Y:S02]  /*0f90*/  IMAD.WIDE R12, R15.reuse, 0x4, R8 ;  /* 0x000000040f0c7825 */ /* 0x042fe400078e0208 */
[----:B------:R-:W2:Y:S04]  /*0fa0*/  LDG.E R5, desc[UR4][R4.64] ;  /* 0x0000000404057981 */ /* 0x000ea8000c1e1900 */
[----:B------:R-:W2:Y:S01]  /*0fb0*/  LDG.E R12, desc[UR4][R12.64] ;  /* 0x000000040c0c7981 */ /* 0x000ea2000c1e1900 */
[----:B------:R-:W-:Y:S01]  /*0fc0*/  IADD3 R14, PT, PT, R14, 0x1, RZ ;  /* 0x000000010e0e7810 */ /* 0x000fe20007ffe0ff */
[C---:B0--3--:R-:W-:Y:S01]  /*0fd0*/  IMAD.WIDE R2, R15.reuse, 0x4, R6 ;  /* 0x000000040f027825 */ /* 0x049fe200078e0206 */
[----:B------:R-:W-:Y:S02]  /*0fe0*/  IADD3 R15, PT, PT, R15, R0, RZ ;  /* 0x000000000f0f7210 */ /* 0x000fe40007ffe0ff */
[----:B------:R-:W-:Y:S01]  /*0ff0*/  ISETP.NE.AND P0, PT, R14, RZ, PT ;  /* 0x000000ff0e00720c */ /* 0x000fe20003f05270 */
[----:B--2---:R-:W-:-:S05]  /*1000*/  FADD R17, R12, R5 ;  /* 0x000000050c117221 */ /* 0x004fca0000000000 */
[----:B------:R3:W-:Y:S07]  /*1010*/  STG.E desc[UR4][R2.64], R17 ;  /* 0x0000001102007986 */ /* 0x0007ee000c101904 */
[----:B------:R-:W-:Y:S05]  /*1020*/  @P0 BRA `(.L_x_10) ;  /* 0xfffffffc00d40947 */ /* 0x000fea000383ffff */
[----:B------:R-:W-:Y:S05]  /*1030*/  EXIT ;  /* 0x000000000000794d */ /* 0x000fea0003800000 */
.L_x_11:
        /* <DEDUP_REMOVED lines=12> */
.L_x_14:


//--------------------- .text._Z9matrixAddPfS_S_i --------------------------
	.section	.text._Z9matrixAddPfS_S_i,"ax",@progbits
	.align	128
        .global         _Z9matrixAddPfS_S_i
        .type           _Z9matrixAddPfS_S_i,@function
        .size           _Z9matrixAddPfS_S_i,(.L_x_15 - _Z9matrixAddPfS_S_i)
        .other          _Z9matrixAddPfS_S_i,@"STO_CUDA_ENTRY STV_DEFAULT"
_Z9matrixAddPfS_S_i:
.text._Z9matrixAddPfS_S_i:
[----:B------:R-:W-:Y:S01]  /*0000*/  LDC R1, c[0x0][0x37c] ;  /* 0x0000df00ff017b82 */ /* 0x000fe20000000800 */
[----:B------:R-:W0:Y:S07]  /*0010*/  S2R R3, SR_TID.X ;  /* 0x0000000000037919 */ /* 0x000e2e0000002100 */
[----:B------:R-:W0:Y:S01]  /*0020*/  LDC R0, c[0x0][0x360] ;  /* 0x0000d800ff007b82 */ /* 0x000e220000000800 */
[----:B------:R-:W1:Y:S01]  /*0030*/  LDCU UR6, c[0x0][0x398] ;  /* 0x00007300ff0677ac */ /* 0x000e620008000800 */
[----:B------:R-:W2:Y:S06]  /*0040*/  S2R R2, SR_TID.Y ;  /* 0x0000000000027919 */ /* 0x000eac0000002200 */
[----:B------:R-:W0:Y:S08]  /*0050*/  S2UR UR4, SR_CTAID.X ;  /* 0x00000000000479c3 */ /* 0x000e300000002500 */
[----:B------:R-:W2:Y:S08]  /*0060*/  S2UR UR5, SR_CTAID.Y ;  /* 0x00000000000579c3 */ /* 0x000eb00000002600 */
[----:B------:R-:W2:Y:S01]  /*0070*/  LDC R7, c[0x0][0x364] ;  /* 0x0000d900ff077b82 */ /* 0x000ea20000000800 */
[----:B0-----:R-:W-:-:S02]  /*0080*/  IMAD R0, R0, UR4, R3 ;  /* 0x0000000400007c24 */ /* 0x001fc4000f8e0203 */
[----:B--2---:R-:W-:-:S05]  /*0090*/  IMAD R7, R7, UR5, R2 ;  /* 0x0000000507077c24 */ /* 0x004fca000f8e0202 */
[----:B------:R-:W-:-:S04]  /*00a0*/  VIMNMX R2, PT, PT, R0, R7, !PT ;  /* 0x0000000700027248 */ /* 0x000fc80007fe0100 */
[----:B-1----:R-:W-:-:S13]  /*00b0*/  ISETP.GE.AND P0, PT, R2, UR6, PT ;  /* 0x0000000602007c0c */ /* 0x002fda000bf06270 */
[----:B------:R-:W-:Y:S05]  /*00c0*/  @P0 EXIT ;  /* 0x000000000000094d */ /* 0x000fea0003800000 */
[----:B------:R-:W0:Y:S01]  /*00d0*/  LDC.64 R2, c[0x0][0x380] ;  /* 0x0000e000ff027b82 */ /* 0x000e220000000a00 */
[----:B------:R-:W1:Y:S01]  /*00e0*/  LDCU.64 UR4, c[0x0][0x358] ;  /* 0x00006b00ff0477ac */ /* 0x000e620008000a00 */
[----:B------:R-:W-:-:S06]  /*00f0*/  IMAD R9, R0, UR6, R7 ;  /* 0x0000000600097c24 */ /* 0x000fcc000f8e0207 */
[----:B------:R-:W2:Y:S08]  /*0100*/  LDC.64 R4, c[0x0][0x388] ;  /* 0x0000e200ff047b82 */ /* 0x000eb00000000a00 */
[----:B------:R-:W3:Y:S01]  /*0110*/  LDC.64 R6, c[0x0][0x390] ;  /* 0x0000e400ff067b82 */ /* 0x000ee20000000a00 */
[----:B0-----:R-:W-:-:S06]  /*0120*/  IMAD.WIDE R2, R9, 0x4, R2 ;  /* 0x0000000409027825 */ /* 0x001fcc00078e0202 */
[----:B-1----:R-:W4:Y:S01]  /*0130*/  LDG.E R2, desc[UR4][R2.64] ;  /* 0x0000000402027981 */ /* 0x002f22000c1e1900 */
[----:B--2---:R-:W-:-:S06]  /*0140*/  IMAD.WIDE R4, R9, 0x4, R4 ;  /* 0x0000000409047825 */ /* 0x004fcc00078e0204 */
[----:B------:R-:W4:Y:S01]  /*0150*/  LDG.E R5, desc[UR4][R4.64] ;  /* 0x0000000404057981 */ /* 0x000f22000c1e1900 */
[----:B---3--:R-:W-:-:S04]  /*0160*/  IMAD.WIDE R6, R9, 0x4, R6 ;  /* 0x0000000409067825 */ /* 0x008fc800078e0206 */
[----:B----4-:R-:W-:-:S05]  /*0170*/  FADD R9, R2, R5 ;  /* 0x0000000502097221 */ /* 0x010fca0000000000 */
[----:B------:R-:W-:Y:S01]  /*0180*/  STG.E desc[UR4][R6.64], R9 ;  /* 0x0000000906007986 */ /* 0x000fe2000c101904 */
[----:B------:R-:W-:Y:S05]  /*0190*/  EXIT ;  /* 0x000000000000794d */ /* 0x000fea0003800000 */
.L_x_12:
        /* <DEDUP_REMOVED lines=14> */
.L_x_15:


//--------------------- .nv.shared.reserved.0     --------------------------
	.section	.nv.shared.reserved.0,"aw",@nobits
	.weak		__nv_reservedSMEM_offset_0_alias
	.size		__nv_reservedSMEM_offset_0_alias, 0, 64
	.other		__nv_reservedSMEM_offset_0_alias,@"STO_CUDA_RESERVED_SHARED STV_DEFAULT"
__nv_reservedSMEM_offset_0_alias:
	.zero		0
	.zero		64


//--------------------- .nv.constant0._Z12matrixAddRowPfS_S_i --------------------------
	.section	.nv.constant0._Z12matrixAddRowPfS_S_i,"a",@progbits
	.sectionflags	@""
	.align	4
.nv.constant0._Z12matrixAddRowPfS_S_i:
	.zero		924


//--------------------- .nv.constant0._Z12matrixAddColPfS_S_i --------------------------
	.section	.nv.constant0._Z12matrixAddColPfS_S_i,"a",@progbits
	.sectionflags	@""
	.align	4
.nv.constant0._Z12matrixAddColPfS_S_i:
	.zero		924


//--------------------- .nv.constant0._Z9matrixAddPfS_S_i --------------------------
	.section	.nv.constant0._Z9matrixAddPfS_S_i,"a",@progbits
	.sectionflags	@""
	.align	4
.nv.constant0._Z9matrixAddPfS_S_i:
	.zero		924


//--------------------- SYMBOLS --------------------------

	.type		.nv.reservedSmem.offset0,@object
	.size		.nv.reservedSmem.offset0,0x4
